	.headerflags	@"EF_CUDA_TEXMODE_UNIFIED EF_CUDA_64BIT_ADDRESS EF_CUDA_ACCELERATORS EF_CUDA_SM90 EF_CUDA_VIRTUAL_SM(EF_CUDA_SM90)"
	.elftype	@"ET_EXEC"


//--------------------- .nv.info                  --------------------------
	.section	.nv.info,"",@"SHT_CUDA_INFO"
	.align	4


	//----- nvinfo : EIATTR_REGCOUNT
	.align		4
        /*0000*/ 	.byte	0x04, 0x2f
        /*0002*/ 	.short	(.L_3 - .L_2)
	.align		4
.L_2:
        /*0004*/ 	.word	index@(triton_poi_fused_clone_2)
        /*0008*/ 	.word	0x00000025


	//----- nvinfo : EIATTR_MIN_STACK_SIZE
	.align		4
.L_3:
        /*000c*/ 	.byte	0x04, 0x12
        /*000e*/ 	.short	(.L_5 - .L_4)
	.align		4
.L_4:
        /*0010*/ 	.word	index@(triton_poi_fused_clone_2)
        /*0014*/ 	.word	0x00000020


	//----- nvinfo : EIATTR_FRAME_SIZE
	.align		4
.L_5:
        /*0018*/ 	.byte	0x04, 0x11
        /*001a*/ 	.short	(.L_7 - .L_6)
	.align		4
.L_6:
        /*001c*/ 	.word	index@(triton_poi_fused_clone_2)
        /*0020*/ 	.word	0x00000020


	//----- nvinfo : EIATTR_MIN_STACK_SIZE
	.align		4
.L_7:
        /*0024*/ 	.byte	0x04, 0x12
        /*0026*/ 	.short	(.L_9 - .L_8)
	.align		4
.L_8:
        /*0028*/ 	.word	index@(triton_poi_fused_clone_2)
        /*002c*/ 	.word	0x00000020
.L_9:


//--------------------- .nv.info.triton_poi_fused_clone_2 --------------------------
	.section	.nv.info.triton_poi_fused_clone_2,"",@"SHT_CUDA_INFO"
	.sectionflags	@""
	.align	4


	//----- nvinfo : EIATTR_CUDA_API_VERSION
	.align		4
        /*0000*/ 	.byte	0x04, 0x37
        /*0002*/ 	.short	(.L_11 - .L_10)
.L_10:
        /*0004*/ 	.word	0x0000007c


	//----- nvinfo : EIATTR_KPARAM_INFO
	.align		4
.L_11:
        /*0008*/ 	.byte	0x04, 0x17
        /*000a*/ 	.short	(.L_13 - .L_12)
.L_12:
        /*000c*/ 	.word	0x00000000
        /*0010*/ 	.short	0x0006
        /*0012*/ 	.short	0x0028
        /*0014*/ 	.byte	0x00, 0xf4, 0x21, 0x00


	//----- nvinfo : EIATTR_KPARAM_INFO
	.align		4
.L_13:
        /*0018*/ 	.byte	0x04, 0x17
        /*001a*/ 	.short	(.L_15 - .L_14)
.L_14:
        /*001c*/ 	.word	0x00000000
        /*0020*/ 	.short	0x0005
        /*0022*/ 	.short	0x0020
        /*0024*/ 	.byte	0x00, 0xf0, 0x11, 0x00


	//----- nvinfo : EIATTR_KPARAM_INFO
	.align		4
.L_15:
        /*0028*/ 	.byte	0x04, 0x17
        /*002a*/ 	.short	(.L_17 - .L_16)
.L_16:
        /*002c*/ 	.word	0x00000000
        /*0030*/ 	.short	0x0004
        /*0032*/ 	.short	0x001c
        /*0034*/ 	.byte	0x00, 0xf0, 0x11, 0x00


	//----- nvinfo : EIATTR_KPARAM_INFO
	.align		4
.L_17:
        /*0038*/ 	.byte	0x04, 0x17
        /*003a*/ 	.short	(.L_19 - .L_18)
.L_18:
        /*003c*/ 	.word	0x00000000
        /*0040*/ 	.short	0x0003
        /*0042*/ 	.short	0x0018
        /*0044*/ 	.byte	0x00, 0xf0, 0x11, 0x00


	//----- nvinfo : EIATTR_KPARAM_INFO
	.align		4
.L_19:
        /*0048*/ 	.byte	0x04, 0x17
        /*004a*/ 	.short	(.L_21 - .L_20)
.L_20:
        /*004c*/ 	.word	0x00000000
        /*0050*/ 	.short	0x0002
        /*0052*/ 	.short	0x0010
        /*0054*/ 	.byte	0x00, 0xf4, 0x21, 0x00


	//----- nvinfo : EIATTR_KPARAM_INFO
	.align		4
.L_21:
        /*0058*/ 	.byte	0x04, 0x17
        /*005a*/ 	.short	(.L_23 - .L_22)
.L_22:
        /*005c*/ 	.word	0x00000000
        /*0060*/ 	.short	0x0001
        /*0062*/ 	.short	0x0008
        /*0064*/ 	.byte	0x00, 0xf4, 0x21, 0x00


	//----- nvinfo : EIATTR_KPARAM_INFO
	.align		4
.L_23:
        /*0068*/ 	.byte	0x04, 0x17
        /*006a*/ 	.short	(.L_25 - .L_24)
.L_24:
        /*006c*/ 	.word	0x00000000
        /*0070*/ 	.short	0x0000
        /*0072*/ 	.short	0x0000
        /*0074*/ 	.byte	0x00, 0xf4, 0x21, 0x00


	//----- nvinfo : EIATTR_SPARSE_MMA_MASK
	.align		4
.L_25:
        /*0078*/ 	.byte	0x03, 0x50
        /*007a*/ 	.short	0x0000


	//----- nvinfo : EIATTR_MAXREG_COUNT
	.align		4
        /*007c*/ 	.byte	0x03, 0x1b
        /*007e*/ 	.short	0x00ff


	//----- nvinfo : EIATTR_EXIT_INSTR_OFFSETS
	.align		4
        /*0080*/ 	.byte	0x04, 0x1c
        /*0082*/ 	.short	(.L_27 - .L_26)


	//   ....[0]....
.L_26:
        /*0084*/ 	.word	0x00003380


	//----- nvinfo : EIATTR_REQNTID
	.align		4
.L_27:
        /*0088*/ 	.byte	0x04, 0x10
        /*008a*/ 	.short	(.L_29 - .L_28)
.L_28:
        /*008c*/ 	.word	0x00000100
        /*0090*/ 	.word	0x00000001
        /*0094*/ 	.word	0x00000001


	//----- nvinfo : EIATTR_CRS_STACK_SIZE
	.align		4
.L_29:
        /*0098*/ 	.byte	0x04, 0x1e
        /*009a*/ 	.short	(.L_31 - .L_30)
.L_30:
        /*009c*/ 	.word	0x00000000


	//----- nvinfo : EIATTR_CBANK_PARAM_SIZE
	.align		4
.L_31:
        /*00a0*/ 	.byte	0x03, 0x19
        /*00a2*/ 	.short	0x0030


	//----- nvinfo : EIATTR_PARAM_CBANK
	.align		4
        /*00a4*/ 	.byte	0x04, 0x0a
        /*00a6*/ 	.short	(.L_33 - .L_32)
	.align		4
.L_32:
        /*00a8*/ 	.word	index@(.nv.constant0.triton_poi_fused_clone_2)
        /*00ac*/ 	.short	0x0210
        /*00ae*/ 	.short	0x0030


	//----- nvinfo : EIATTR_SW_WAR
	.align		4
.L_33:
        /*00b0*/ 	.byte	0x04, 0x36
        /*00b2*/ 	.short	(.L_35 - .L_34)
.L_34:
        /*00b4*/ 	.word	0x00000008
.L_35:


//--------------------- .nv.callgraph             --------------------------
	.section	.nv.callgraph,"",@"SHT_CUDA_CALLGRAPH"
	.align	4
	.sectionentsize	8
	.align		4
        /*0000*/ 	.word	0x00000000
	.align		4
        /*0004*/ 	.word	0xffffffff
	.align		4
        /*0008*/ 	.word	0x00000000
	.align		4
        /*000c*/ 	.word	0xfffffffe
	.align		4
        /*0010*/ 	.word	0x00000000
	.align		4
        /*0014*/ 	.word	0xfffffffd
	.align		4
        /*0018*/ 	.word	0x00000000
	.align		4
        /*001c*/ 	.word	0xfffffffc


//--------------------- .nv.constant4             --------------------------
	.section	.nv.constant4,"a",@progbits
	.align	8
	.align		8
.nv.constant4:
        /*0000*/ 	.dword	_$_str
	.align		8
        /*0008*/ 	.dword	__cudart_i2opi_f


//--------------------- .text.triton_poi_fused_clone_2 --------------------------
	.section	.text.triton_poi_fused_clone_2,"ax",@progbits
	.align	128
        .global         triton_poi_fused_clone_2
        .type           triton_poi_fused_clone_2,@function
        .size           triton_poi_fused_clone_2,(.L_x_25 - triton_poi_fused_clone_2)
        .other          triton_poi_fused_clone_2,@"STO_CUDA_ENTRY STV_DEFAULT"
triton_poi_fused_clone_2:
.text.triton_poi_fused_clone_2:
[----:B------:R-:W0:Y:S08]  /*0000*/  LDC R1, c[0x0][0x28] ;  /* 0x00000a00ff017b82 */ /* 0x000e300000000800 */
[----:B------:R-:W1:Y:S01]  /*0010*/  LDC R0, c[0x0][0x228] ;  /* 0x00008a00ff007b82 */ /* 0x000e620000000800 */
[----:B------:R-:W2:Y:S01]  /*0020*/  S2R R2, SR_TID.X ;  /* 0x0000000000027919 */ /* 0x000ea20000002100 */
[----:B------:R-:W-:Y:S01]  /*0030*/  ULDC.64 UR4, c[0x0][0x208] ;  /* 0x0000820000047ab9 */ /* 0x000fe20000000a00 */
[----:B0-----:R-:W-:Y:S01]  /*0040*/  VIADD R1, R1, 0xffffffe0 ;  /* 0xffffffe001017836 */ /* 0x001fe20000000000 */
[----:B------:R-:W0:Y:S04]  /*0050*/  S2R R5, SR_CTAID.X ;  /* 0x0000000000057919 */ /* 0x000e280000002500 */
[----:B------:R-:W3:Y:S01]  /*0060*/  LDC R4, c[0x0][0x22c] ;  /* 0x00008b00ff047b82 */ /* 0x000ee20000000800 */
[----:B-1----:R-:W-:-:S04]  /*0070*/  IABS R7, R0 ;  /* 0x0000000000077213 */ /* 0x002fc80000000000 */
[----:B------:R-:W1:Y:S01]  /*0080*/  I2F.RP R3, R7 ;  /* 0x0000000700037306 */ /* 0x000e620000209400 */
[----:B---3--:R-:W-:Y:S01]  /*0090*/  IABS R8, R4 ;  /* 0x0000000400087213 */ /* 0x008fe20000000000 */
[----:B--2---:R-:W-:-:S06]  /*00a0*/  IMAD.SHL.U32 R2, R2, 0x4, RZ ;  /* 0x0000000402027824 */ /* 0x004fcc00078e00ff */
[----:B------:R-:W2:Y:S01]  /*00b0*/  I2F.RP R6, R8 ;  /* 0x0000000800067306 */ /* 0x000ea20000209400 */
[----:B0-----:R-:W-:Y:S02]  /*00c0*/  SHF.R.S32.HI R12, RZ, 0x15, R5 ;  /* 0x00000015ff0c7819 */ /* 0x001fe40000011405 */
[----:B------:R-:W-:Y:S02]  /*00d0*/  LOP3.LUT R2, R2, 0x3fc, RZ, 0xc0, !PT ;  /* 0x000003fc02027812 */ /* 0x000fe400078ec0ff */
[----:B------:R-:W-:-:S03]  /*00e0*/  SGXT R12, R12, 0x1 ;  /* 0x000000010c0c781a */ /* 0x000fc60000000200 */
[----:B-1----:R-:W0:Y:S01]  /*00f0*/  MUFU.RCP R3, R3 ;  /* 0x0000000300037308 */ /* 0x002e220000001000 */
[----:B------:R-:W-:-:S04]  /*0100*/  IMAD R5, R5, 0x400, R2 ;  /* 0x0000040005057824 */ /* 0x000fc800078e0202 */
[----:B------:R-:W-:Y:S01]  /*0110*/  VIADD R15, R5, 0x3 ;  /* 0x00000003050f7836 */ /* 0x000fe20000000000 */
[-C--:B------:R-:W-:Y:S02]  /*0120*/  LEA.HI R2, R12, R5.reuse, RZ, 0x7 ;  /* 0x000000050c027211 */ /* 0x080fe400078f38ff */
[----:B--2---:R-:W1:Y:S01]  /*0130*/  MUFU.RCP R6, R6 ;  /* 0x0000000600067308 */ /* 0x004e620000001000 */
[----:B------:R-:W-:Y:S02]  /*0140*/  IABS R19, R5 ;  /* 0x0000000500137213 */ /* 0x000fe40000000000 */
[----:B------:R-:W-:Y:S01]  /*0150*/  SHF.R.S32.HI R9, RZ, 0x7, R2 ;  /* 0x00000007ff097819 */ /* 0x000fe20000011402 */
[----:B0-----:R-:W-:-:S03]  /*0160*/  VIADD R10, R3, 0xffffffe ;  /* 0x0ffffffe030a7836 */ /* 0x001fc60000000000 */
[----:B------:R-:W-:Y:S01]  /*0170*/  ISETP.GE.AND P2, PT, R9, RZ, PT ;  /* 0x000000ff0900720c */ /* 0x000fe20003f46270 */
[----:B------:R0:W2:Y:S01]  /*0180*/  F2I.FTZ.U32.TRUNC.NTZ R11, R10 ;  /* 0x0000000a000b7305 */ /* 0x0000a2000021f000 */
[----:B-1----:R-:W-:Y:S02]  /*0190*/  IADD3 R3, R6, 0xffffffe, RZ ;  /* 0x0ffffffe06037810 */ /* 0x002fe40007ffe0ff */
[----:B------:R-:W-:Y:S01]  /*01a0*/  IABS R6, R9 ;  /* 0x0000000900067213 */ /* 0x000fe20000000000 */
[----:B0-----:R-:W-:-:S04]  /*01b0*/  IMAD.MOV.U32 R10, RZ, RZ, RZ ;  /* 0x000000ffff0a7224 */ /* 0x001fc800078e00ff */
[----:B------:R-:W0:Y:S01]  /*01c0*/  F2I.FTZ.U32.TRUNC.NTZ R3, R3 ;  /* 0x0000000300037305 */ /* 0x000e22000021f000 */
[----:B--2---:R-:W-:-:S04]  /*01d0*/  IMAD.MOV R14, RZ, RZ, -R11 ;  /* 0x000000ffff0e7224 */ /* 0x004fc800078e0a0b */
[----:B------:R-:W-:-:S04]  /*01e0*/  IMAD R13, R14, R7, RZ ;  /* 0x000000070e0d7224 */ /* 0x000fc800078e02ff */
[----:B------:R-:W-:-:S04]  /*01f0*/  IMAD.HI.U32 R10, R11, R13, R10 ;  /* 0x0000000d0b0a7227 */ /* 0x000fc800078e000a */
[----:B------:R-:W-:Y:S01]  /*0200*/  IMAD.MOV.U32 R13, RZ, RZ, R6 ;  /* 0x000000ffff0d7224 */ /* 0x000fe200078e0006 */
[----:B------:R-:W-:Y:S01]  /*0210*/  LOP3.LUT R6, R2, 0xffffff80, RZ, 0xc0, !PT ;  /* 0xffffff8002067812 */ /* 0x000fe200078ec0ff */
[----:B0-----:R-:W-:Y:S02]  /*0220*/  IMAD.MOV R11, RZ, RZ, -R3 ;  /* 0x000000ffff0b7224 */ /* 0x001fe400078e0a03 */
[----:B------:R-:W-:-:S04]  /*0230*/  IMAD.HI.U32 R10, R10, R13, RZ ;  /* 0x0000000d0a0a7227 */ /* 0x000fc800078e00ff */
[----:B------:R-:W-:Y:S02]  /*0240*/  IMAD.IADD R6, R5, 0x1, -R6 ;  /* 0x0000000105067824 */ /* 0x000fe400078e0a06 */
[----:B------:R-:W-:Y:S02]  /*0250*/  IMAD.MOV R10, RZ, RZ, -R10 ;  /* 0x000000ffff0a7224 */ /* 0x000fe400078e0a0a */
[----:B------:R-:W-:Y:S01]  /*0260*/  IMAD R11, R11, R8, RZ ;  /* 0x000000080b0b7224 */ /* 0x000fe200078e02ff */
[----:B------:R-:W-:Y:S01]  /*0270*/  PRMT R2, R6, 0x8880, RZ ;  /* 0x0000888006027816 */ /* 0x000fe200000000ff */
[C---:B------:R-:W-:Y:S01]  /*0280*/  IMAD R13, R7.reuse, R10, R13 ;  /* 0x0000000a070d7224 */ /* 0x040fe200078e020d */
[----:B------:R-:W-:Y:S02]  /*0290*/  LEA.HI R10, R12, R15, RZ, 0x7 ;  /* 0x0000000f0c0a7211 */ /* 0x000fe400078f38ff */
[----:B------:R-:W-:Y:S01]  /*02a0*/  PRMT R9, R2, 0x7710, RZ ;  /* 0x0000771002097816 */ /* 0x000fe200000000ff */
[----:B------:R-:W-:Y:S01]  /*02b0*/  HFMA2.MMA R2, -RZ, RZ, 0, 0 ;  /* 0x00000000ff027435 */ /* 0x000fe200000001ff */
[----:B------:R-:W-:-:S02]  /*02c0*/  ISETP.GT.U32.AND P0, PT, R7, R13, PT ;  /* 0x0000000d0700720c */ /* 0x000fc40003f04070 */
[----:B------:R-:W-:Y:S02]  /*02d0*/  SHF.R.U32.HI R9, RZ, 0x9, R9 ;  /* 0x00000009ff097819 */ /* 0x000fe40000011609 */
[----:B------:R-:W-:Y:S02]  /*02e0*/  LOP3.LUT R14, R10, 0xff80, RZ, 0xc0, !PT ;  /* 0x0000ff800a0e7812 */ /* 0x000fe400078ec0ff */
[----:B------:R-:W-:-:S03]  /*02f0*/  LOP3.LUT R17, R9, 0x3f, RZ, 0xc0, !PT ;  /* 0x0000003f09117812 */ /* 0x000fc600078ec0ff */
[----:B------:R-:W-:-:S04]  /*0300*/  IMAD.HI.U32 R16, R3, R11, R2 ;  /* 0x0000000b03107227 */ /* 0x000fc800078e0002 */
[C---:B------:R-:W-:Y:S02]  /*0310*/  VIADD R11, R5.reuse, 0x2 ;  /* 0x00000002050b7836 */ /* 0x040fe40000000000 */
[----:B------:R-:W-:Y:S02]  /*0320*/  VIADD R3, R5, 0x1 ;  /* 0x0000000105037836 */ /* 0x000fe40000000000 */
[----:B------:R-:W-:Y:S01]  /*0330*/  IMAD.IADD R17, R6, 0x1, R17 ;  /* 0x0000000106117824 */ /* 0x000fe200078e0211 */
[C---:B------:R-:W-:Y:S01]  /*0340*/  LEA.HI R9, R12.reuse, R11, RZ, 0x7 ;  /* 0x0000000b0c097211 */ /* 0x040fe200078f38ff */
[----:B------:R-:W-:Y:S01]  /*0350*/  @!P0 IMAD.IADD R13, R13, 0x1, -R7 ;  /* 0x000000010d0d8824 */ /* 0x000fe200078e0a07 */
[----:B------:R-:W-:Y:S02]  /*0360*/  LEA.HI R2, R12, R3, RZ, 0x7 ;  /* 0x000000030c027211 */ /* 0x000fe400078f38ff */
[----:B------:R-:W-:Y:S02]  /*0370*/  LOP3.LUT R17, R17, 0xc0, RZ, 0xc0, !PT ;  /* 0x000000c011117812 */ /* 0x000fe400078ec0ff */
[----:B------:R-:W-:Y:S01]  /*0380*/  LOP3.LUT R12, R9, 0xff80, RZ, 0xc0, !PT ;  /* 0x0000ff80090c7812 */ /* 0x000fe200078ec0ff */
[----:B------:R-:W-:Y:S01]  /*0390*/  IMAD.HI.U32 R9, R16, R19, RZ ;  /* 0x0000001310097227 */ /* 0x000fe200078e00ff */
[----:B------:R-:W-:-:S02]  /*03a0*/  IADD3 R17, RZ, -R17, RZ ;  /* 0x80000011ff117210 */ /* 0x000fc40007ffe0ff */
[----:B------:R-:W-:Y:S01]  /*03b0*/  ISETP.GT.U32.AND P1, PT, R7, R13, PT ;  /* 0x0000000d0700720c */ /* 0x000fe20003f24070 */
[----:B------:R-:W-:Y:S01]  /*03c0*/  IMAD.IADD R11, R11, 0x1, -R12 ;  /* 0x000000010b0b7824 */ /* 0x000fe200078e0a0c */
[----:B------:R-:W-:Y:S01]  /*03d0*/  LOP3.LUT R2, R2, 0xff80, RZ, 0xc0, !PT ;  /* 0x0000ff8002027812 */ /* 0x000fe200078ec0ff */
[----:B------:R-:W-:Y:S01]  /*03e0*/  IMAD.IADD R12, R15, 0x1, -R14 ;  /* 0x000000010f0c7824 */ /* 0x000fe200078e0a0e */
[----:B------:R-:W-:Y:S01]  /*03f0*/  PRMT R15, R17, 0x7710, RZ ;  /* 0x00007710110f7816 */ /* 0x000fe200000000ff */
[----:B------:R-:W-:Y:S01]  /*0400*/  IMAD.MOV R17, RZ, RZ, -R9 ;  /* 0x000000ffff117224 */ /* 0x000fe200078e0a09 */
[----:B------:R-:W-:Y:S01]  /*0410*/  ISETP.NE.AND P0, PT, R0, RZ, PT ;  /* 0x000000ff0000720c */ /* 0x000fe20003f05270 */
[----:B------:R-:W-:Y:S01]  /*0420*/  IMAD.IADD R10, R3, 0x1, -R2 ;  /* 0x00000001030a7824 */ /* 0x000fe200078e0a02 */
[----:B------:R-:W-:Y:S01]  /*0430*/  PRMT R16, R11, 0x8880, RZ ;  /* 0x000088800b107816 */ /* 0x000fe200000000ff */
[----:B------:R-:W-:Y:S01]  /*0440*/  IMAD.IADD R14, R6, 0x1, R15 ;  /* 0x00000001060e7824 */ /* 0x000fe200078e020f */
[----:B------:R-:W0:Y:S01]  /*0450*/  LDC.64 R2, c[0x0][0x218] ;  /* 0x00008600ff027b82 */ /* 0x000e220000000a00 */
[----:B------:R-:W-:Y:S01]  /*0460*/  PRMT R18, R12, 0x8880, RZ ;  /* 0x000088800c127816 */ /* 0x000fe200000000ff */
[----:B------:R-:W-:Y:S01]  /*0470*/  IMAD R17, R8, R17, R19 ;  /* 0x0000001108117224 */ /* 0x000fe200078e0213 */
[----:B------:R-:W-:-:S02]  /*0480*/  PRMT R15, R10, 0x8880, RZ ;  /* 0x000088800a0f7816 */ /* 0x000fc400000000ff */
[----:B------:R-:W-:Y:S02]  /*0490*/  LOP3.LUT R14, R14, 0xffff, RZ, 0xc0, !PT ;  /* 0x0000ffff0e0e7812 */ /* 0x000fe400078ec0ff */
[----:B------:R-:W-:Y:S02]  /*04a0*/  @!P1 IADD3 R13, R13, -R7, RZ ;  /* 0x800000070d0d9210 */ /* 0x000fe40007ffe0ff */
[----:B------:R-:W-:Y:S02]  /*04b0*/  PRMT R7, R14, 0x8880, RZ ;  /* 0x000088800e077816 */ /* 0x000fe400000000ff */
[----:B------:R-:W-:Y:S01]  /*04c0*/  PRMT R14, R15, 0x7710, RZ ;  /* 0x000077100f0e7816 */ /* 0x000fe200000000ff */
[----:B------:R-:W-:Y:S01]  /*04d0*/  @!P2 IMAD.MOV R13, RZ, RZ, -R13 ;  /* 0x000000ffff0da224 */ /* 0x000fe200078e0a0d */
[----:B------:R-:W-:Y:S02]  /*04e0*/  PRMT R15, R16, 0x7710, RZ ;  /* 0x00007710100f7816 */ /* 0x000fe400000000ff */
[----:B------:R-:W-:-:S02]  /*04f0*/  @!P0 LOP3.LUT R13, RZ, R0, RZ, 0x33, !PT ;  /* 0x00000000ff0d8212 */ /* 0x000fc400078e33ff */
[----:B------:R-:W-:Y:S02]  /*0500*/  PRMT R16, R18, 0x7710, RZ ;  /* 0x0000771012107816 */ /* 0x000fe400000000ff */
[----:B------:R-:W-:Y:S01]  /*0510*/  SHF.R.U32.HI R15, RZ, 0x9, R15 ;  /* 0x00000009ff0f7819 */ /* 0x000fe2000001160f */
[----:B------:R-:W-:Y:S01]  /*0520*/  IMAD R21, R7, R0, R13 ;  /* 0x0000000007157224 */ /* 0x000fe200078e020d */
[----:B------:R-:W-:Y:S02]  /*0530*/  SHF.R.U32.HI R14, RZ, 0x9, R14 ;  /* 0x00000009ff0e7819 */ /* 0x000fe4000001160e */
[----:B------:R-:W-:Y:S02]  /*0540*/  SHF.R.U32.HI R19, RZ, 0x9, R16 ;  /* 0x00000009ff137819 */ /* 0x000fe40000011610 */
[----:B------:R-:W-:Y:S02]  /*0550*/  LOP3.LUT R18, R15, 0x3f, RZ, 0xc0, !PT ;  /* 0x0000003f0f127812 */ /* 0x000fe400078ec0ff */
[----:B------:R-:W-:-:S02]  /*0560*/  ISETP.GT.U32.AND P1, PT, R8, R17, PT ;  /* 0x000000110800720c */ /* 0x000fc40003f24070 */
[----:B------:R-:W-:Y:S01]  /*0570*/  LOP3.LUT R7, R14, 0x3f, RZ, 0xc0, !PT ;  /* 0x0000003f0e077812 */ /* 0x000fe200078ec0ff */
[----:B------:R-:W-:Y:S01]  /*0580*/  IMAD.IADD R18, R11, 0x1, R18 ;  /* 0x000000010b127824 */ /* 0x000fe200078e0212 */
[----:B------:R-:W-:Y:S01]  /*0590*/  LOP3.LUT R19, R19, 0x3f, RZ, 0xc0, !PT ;  /* 0x0000003f13137812 */ /* 0x000fe200078ec0ff */
[----:B0-----:R-:W-:-:S04]  /*05a0*/  IMAD.WIDE R14, R21, 0x4, R2 ;  /* 0x00000004150e7825 */ /* 0x001fc800078e0202 */
[----:B------:R-:W-:Y:S01]  /*05b0*/  IMAD.IADD R16, R10, 0x1, R7 ;  /* 0x000000010a107824 */ /* 0x000fe200078e0207 */
[----:B------:R-:W-:Y:S01]  /*05c0*/  LOP3.LUT R18, R18, 0xc0, RZ, 0xc0, !PT ;  /* 0x000000c012127812 */ /* 0x000fe200078ec0ff */
[----:B------:R-:W-:Y:S01]  /*05d0*/  IMAD.IADD R19, R12, 0x1, R19 ;  /* 0x000000010c137824 */ /* 0x000fe200078e0213 */
[----:B------:R0:W2:Y:S01]  /*05e0*/  LDG.E.EL R7, desc[UR4][R14.64] ;  /* 0x000000040e077981 */ /* 0x0000a2000c2e1900 */
[----:B------:R-:W-:Y:S01]  /*05f0*/  @!P1 IMAD.IADD R17, R17, 0x1, -R8 ;  /* 0x0000000111119824 */ /* 0x000fe200078e0a08 */
[----:B------:R-:W-:Y:S01]  /*0600*/  LOP3.LUT R16, R16, 0xc0, RZ, 0xc0, !PT ;  /* 0x000000c010107812 */ /* 0x000fe200078ec0ff */
[----:B------:R-:W-:Y:S01]  /*0610*/  IMAD.MOV R18, RZ, RZ, -R18 ;  /* 0x000000ffff127224 */ /* 0x000fe200078e0a12 */
[----:B------:R-:W-:Y:S01]  /*0620*/  LOP3.LUT R19, R19, 0xc0, RZ, 0xc0, !PT ;  /* 0x000000c013137812 */ /* 0x000fe200078ec0ff */
[----:B------:R-:W-:Y:S01]  /*0630*/  @!P1 VIADD R9, R9, 0x1 ;  /* 0x0000000109099836 */ /* 0x000fe20000000000 */
[----:B------:R-:W-:Y:S01]  /*0640*/  IADD3 R16, RZ, -R16, RZ ;  /* 0x80000010ff107210 */ /* 0x000fe20007ffe0ff */
[----:B------:R-:W-:Y:S01]  /*0650*/  IMAD R28, R13, 0x400, R6 ;  /* 0x000004000d1c7824 */ /* 0x000fe200078e0206 */
[----:B------:R-:W-:Y:S01]  /*0660*/  ISETP.GE.U32.AND P0, PT, R17, R8, PT ;  /* 0x000000081100720c */ /* 0x000fe20003f06070 */
[----:B------:R-:W-:Y:S01]  /*0670*/  IMAD.MOV R19, RZ, RZ, -R19 ;  /* 0x000000ffff137224 */ /* 0x000fe200078e0a13 */
[----:B------:R-:W-:-:S02]  /*0680*/  PRMT R17, R16, 0x7710, RZ ;  /* 0x0000771010117816 */ /* 0x000fc400000000ff */
[----:B0-----:R-:W-:Y:S02]  /*0690*/  PRMT R14, R18, 0x7710, RZ ;  /* 0x00007710120e7816 */ /* 0x001fe400000000ff */
[----:B------:R-:W-:Y:S01]  /*06a0*/  LOP3.LUT R16, R5, R4, RZ, 0x3c, !PT ;  /* 0x0000000405107212 */ /* 0x000fe200078e3cff */
[----:B------:R-:W-:Y:S01]  /*06b0*/  IMAD.IADD R8, R10, 0x1, R17 ;  /* 0x000000010a087824 */ /* 0x000fe200078e0211 */
[----:B------:R-:W-:Y:S01]  /*06c0*/  PRMT R15, R19, 0x7710, RZ ;  /* 0x00007710130f7816 */ /* 0x000fe200000000ff */
[----:B------:R-:W-:Y:S01]  /*06d0*/  IMAD.IADD R14, R11, 0x1, R14 ;  /* 0x000000010b0e7824 */ /* 0x000fe200078e020e */
[----:B------:R-:W-:Y:S01]  /*06e0*/  ISETP.GE.AND P2, PT, R16, RZ, PT ;  /* 0x000000ff1000720c */ /* 0x000fe20003f46270 */
[----:B------:R-:W0:Y:S01]  /*06f0*/  LDC.64 R10, c[0x0][0x210] ;  /* 0x00008400ff0a7b82 */ /* 0x000e220000000a00 */
[----:B------:R-:W-:Y:S01]  /*0700*/  IADD3 R12, R12, R15, RZ ;  /* 0x0000000f0c0c7210 */ /* 0x000fe20007ffe0ff */
[----:B------:R-:W-:Y:S01]  /*0710*/  @P0 VIADD R9, R9, 0x1 ;  /* 0x0000000109090836 */ /* 0x000fe20000000000 */
[----:B------:R-:W-:-:S02]  /*0720*/  ISETP.NE.AND P1, PT, R4, RZ, PT ;  /* 0x000000ff0400720c */ /* 0x000fc40003f25270 */
[----:B------:R-:W-:Y:S02]  /*0730*/  LOP3.LUT R14, R14, 0xffff, RZ, 0xc0, !PT ;  /* 0x0000ffff0e0e7812 */ /* 0x000fe400078ec0ff */
[----:B------:R-:W-:Y:S02]  /*0740*/  LOP3.LUT R12, R12, 0xffff, RZ, 0xc0, !PT ;  /* 0x0000ffff0c0c7812 */ /* 0x000fe400078ec0ff */
[----:B------:R-:W-:Y:S02]  /*0750*/  LOP3.LUT R8, R8, 0xffff, RZ, 0xc0, !PT ;  /* 0x0000ffff08087812 */ /* 0x000fe400078ec0ff */
[----:B------:R-:W-:Y:S01]  /*0760*/  PRMT R14, R14, 0x8880, RZ ;  /* 0x000088800e0e7816 */ /* 0x000fe200000000ff */
[----:B------:R-:W-:Y:S01]  /*0770*/  @!P2 IMAD.MOV R9, RZ, RZ, -R9 ;  /* 0x000000ffff09a224 */ /* 0x000fe200078e0a09 */
[----:B------:R-:W-:Y:S02]  /*0780*/  PRMT R15, R12, 0x8880, RZ ;  /* 0x000088800c0f7816 */ /* 0x000fe400000000ff */
[----:B------:R-:W-:Y:S01]  /*0790*/  PRMT R8, R8, 0x8880, RZ ;  /* 0x0000888008087816 */ /* 0x000fe200000000ff */
[----:B------:R-:W-:Y:S01]  /*07a0*/  IMAD.MOV.U32 R12, RZ, RZ, R14 ;  /* 0x000000ffff0c7224 */ /* 0x000fe200078e000e */
[----:B------:R-:W-:Y:S01]  /*07b0*/  @!P1 LOP3.LUT R9, RZ, R4, RZ, 0x33, !PT ;  /* 0x00000004ff099212 */ /* 0x000fe200078e33ff */
[----:B------:R-:W-:-:S02]  /*07c0*/  IMAD.MOV.U32 R14, RZ, RZ, R15 ;  /* 0x000000ffff0e7224 */ /* 0x000fc400078e000f */
[--C-:B------:R-:W-:Y:S01]  /*07d0*/  IMAD R15, R8, R0, R13.reuse ;  /* 0x00000000080f7224 */ /* 0x100fe200078e020d */
[----:B------:R-:W-:Y:S01]  /*07e0*/  LEA R28, R9, R28, 0x7 ;  /* 0x0000001c091c7211 */ /* 0x000fe200078e38ff */
[-CC-:B------:R-:W-:Y:S02]  /*07f0*/  IMAD R17, R12, R0.reuse, R13.reuse ;  /* 0x000000000c117224 */ /* 0x180fe400078e020d */
[----:B------:R-:W-:Y:S02]  /*0800*/  IMAD R19, R14, R0, R13 ;  /* 0x000000000e137224 */ /* 0x000fe400078e020d */
[----:B------:R-:W-:-:S04]  /*0810*/  IMAD.WIDE R12, R15, 0x4, R2 ;  /* 0x000000040f0c7825 */ /* 0x000fc800078e0202 */
[--C-:B------:R-:W-:Y:S01]  /*0820*/  IMAD.WIDE R14, R17, 0x4, R2.reuse ;  /* 0x00000004110e7825 */ /* 0x100fe200078e0202 */
[----:B------:R-:W-:Y:S01]  /*0830*/  BSSY B0, `(.L_x_0) ;  /* 0x0000048000007945 */ /* 0x000fe20003800000 */
[----:B------:R1:W5:Y:S02]  /*0840*/  LDG.E.EL R8, desc[UR4][R12.64] ;  /* 0x000000040c087981 */ /* 0x000364000c2e1900 */
[----:B------:R-:W-:Y:S02]  /*0850*/  IMAD.WIDE R2, R19, 0x4, R2 ;  /* 0x0000000413027825 */ /* 0x000fe400078e0202 */
[----:B------:R3:W5:Y:S02]  /*0860*/  LDG.E.EL R9, desc[UR4][R14.64] ;  /* 0x000000040e097981 */ /* 0x000764000c2e1900 */
[----:B0-----:R-:W-:Y:S02]  /*0870*/  IMAD.WIDE R18, R28, 0x2, R10 ;  /* 0x000000021c127825 */ /* 0x001fe400078e020a */
[----:B------:R3:W5:Y:S04]  /*0880*/  LDG.E.EL R10, desc[UR4][R2.64] ;  /* 0x00000004020a7981 */ /* 0x000768000c2e1900 */
[----:B------:R-:W5:Y:S01]  /*0890*/  LDG.E.EL.64 R18, desc[UR4][R18.64] ;  /* 0x0000000412127981 */ /* 0x000f62000c2e1b00 */
[----:B--2---:R-:W-:-:S06]  /*08a0*/  FMUL R4, R7, 0.63661974668502807617 ;  /* 0x3f22f98307047820 */ /* 0x004fcc0000400000 */
[----:B------:R-:W0:Y:S01]  /*08b0*/  F2I.FTZ.NTZ R4, R4 ;  /* 0x0000000400047305 */ /* 0x000e220000213100 */
[----:B------:R-:W-:-:S05]  /*08c0*/  FADD.FTZ R16, |R7|, -RZ ;  /* 0x800000ff07107221 */ /* 0x000fca0000010200 */
[----:B------:R-:W-:Y:S02]  /*08d0*/  FSETP.GE.AND P5, PT, R16, 105615, PT ;  /* 0x47ce47801000780b */ /* 0x000fe40003fa6000 */
[----:B0-----:R-:W-:-:S05]  /*08e0*/  I2FP.F32.S32 R0, R4 ;  /* 0x0000000400007245 */ /* 0x001fca0000201400 */
[----:B------:R-:W-:-:S04]  /*08f0*/  FFMA.FTZ R11, R0, -1.5707962512969970703, R7 ;  /* 0xbfc90fda000b7823 */ /* 0x000fc80000010007 */
[----:B------:R-:W-:-:S04]  /*0900*/  FFMA.FTZ R11, R0, -7.5497894158615963534e-08, R11 ;  /* 0xb3a22168000b7823 */ /* 0x000fc8000001000b */
[----:B------:R-:W-:Y:S01]  /*0910*/  FFMA.FTZ R11, R0, -5.3903029534742383927e-15, R11 ;  /* 0xa7c234c5000b7823 */ /* 0x000fe2000001000b */
[----:B------:R-:W-:Y:S01]  /*0920*/  FSETP.NEU.AND P0, PT, R16, +INF , PT ;  /* 0x7f8000001000780b */ /* 0x000fe20003f0d000 */
[----:B------:R-:W-:Y:S02]  /*0930*/  IMAD.MOV.U32 R0, RZ, RZ, R4 ;  /* 0x000000ffff007224 */ /* 0x000fe400078e0004 */
[----:B-1----:R-:W-:Y:S01]  /*0940*/  IMAD.MOV.U32 R12, RZ, RZ, R11 ;  /* 0x000000ffff0c7224 */ /* 0x002fe200078e000b */
[----:B---3--:R-:W-:Y:S09]  /*0950*/  @!P5 BRA `(.L_x_1) ;  /* 0x0000000000d4d947 */ /* 0x008ff20003800000 */
[----:B------:R-:W-:Y:S01]  /*0960*/  @!P0 FMUL.FTZ R12, RZ, R7 ;  /* 0x00000007ff0c8220 */ /* 0x000fe20000410000 */
[----:B------:R-:W-:Y:S01]  /*0970*/  @!P0 IMAD.MOV.U32 R4, RZ, RZ, RZ ;  /* 0x000000ffff048224 */ /* 0x000fe200078e00ff */
[----:B------:R-:W-:Y:S06]  /*0980*/  @!P0 BRA `(.L_x_1) ;  /* 0x0000000000c88947 */ /* 0x000fec0003800000 */
[----:B------:R-:W-:Y:S01]  /*0990*/  SHF.R.U32.HI R20, RZ, 0x17, R7 ;  /* 0x00000017ff147819 */ /* 0x000fe20000011607 */
[----:B------:R-:W-:Y:S01]  /*09a0*/  IMAD.SHL.U32 R12, R7, 0x100, RZ ;  /* 0x00000100070c7824 */ /* 0x000fe200078e00ff */
[----:B------:R-:W-:Y:S01]  /*09b0*/  CS2R R16, SRZ ;  /* 0x0000000000107805 */ /* 0x000fe2000001ff00 */
[----:B------:R-:W-:Y:S01]  /*09c0*/  IMAD.MOV.U32 R2, RZ, RZ, RZ ;  /* 0x000000ffff027224 */ /* 0x000fe200078e00ff */
[----:B------:R-:W-:Y:S01]  /*09d0*/  LOP3.LUT R3, R20, 0xe0, RZ, 0xc0, !PT ;  /* 0x000000e014037812 */ /* 0x000fe200078ec0ff */
[----:B------:R-:W-:Y:S01]  /*09e0*/  ULDC.64 UR6, c[0x4][0x8] ;  /* 0x0100020000067ab9 */ /* 0x000fe20000000a00 */
[----:B------:R-:W-:Y:S02]  /*09f0*/  LOP3.LUT R21, R12, 0x80000000, RZ, 0xfc, !PT ;  /* 0x800000000c157812 */ /* 0x000fe400078efcff */
[----:B------:R-:W-:Y:S01]  /*0a00*/  IADD3 R4, R3, -0x80, RZ ;  /* 0xffffff8003047810 */ /* 0x000fe20007ffe0ff */
[----:B------:R-:W-:-:S03]  /*0a10*/  IMAD.MOV.U32 R3, RZ, RZ, R1 ;  /* 0x000000ffff037224 */ /* 0x000fc600078e0001 */
[----:B------:R-:W-:-:S07]  /*0a20*/  SHF.R.U32.HI R4, RZ, 0x5, R4 ;  /* 0x00000005ff047819 */ /* 0x000fce0000011604 */
.L_x_2:
[----:B------:R-:W-:-:S04]  /*0a30*/  IADD3 R14, P1, R16, UR6, RZ ;  /* 0x00000006100e7c10 */ /* 0x000fc8000ff3e0ff */
[----:B------:R-:W-:-:S06]  /*0a40*/  IADD3.X R15, R17, UR7, RZ, P1, !PT ;  /* 0x00000007110f7c10 */ /* 0x000fcc0008ffe4ff */
[----:B------:R-:W2:Y:S01]  /*0a50*/  LDG.E.CONSTANT R15, desc[UR4][R14.64] ;  /* 0x000000040e0f7981 */ /* 0x000ea2000c1e9900 */
[----:B------:R-:W-:Y:S01]  /*0a60*/  IADD3 R16, P2, R16, 0x4, RZ ;  /* 0x0000000410107810 */ /* 0x000fe20007f5e0ff */
[----:B------:R-:W-:Y:S02]  /*0a70*/  IMAD.MOV.U32 R12, RZ, RZ, R2 ;  /* 0x000000ffff0c7224 */ /* 0x000fe400078e0002 */
[----:B------:R-:W-:Y:S01]  /*0a80*/  IMAD.MOV.U32 R13, RZ, RZ, RZ ;  /* 0x000000ffff0d7224 */ /* 0x000fe200078e00ff */
[----:B------:R-:W-:Y:S01]  /*0a90*/  ISETP.NE.U32.AND P1, PT, R16, 0x18, PT ;  /* 0x000000181000780c */ /* 0x000fe20003f25070 */
[----:B------:R-:W-:-:S05]  /*0aa0*/  IMAD.X R17, RZ, RZ, R17, P2 ;  /* 0x000000ffff117224 */ /* 0x000fca00010e0611 */
[----:B------:R-:W-:Y:S01]  /*0ab0*/  ISETP.NE.AND.EX P1, PT, R17, RZ, PT, P1 ;  /* 0x000000ff1100720c */ /* 0x000fe20003f25310 */
[----:B--2---:R-:W-:-:S04]  /*0ac0*/  IMAD.WIDE.U32 R12, R21, R15, R12 ;  /* 0x0000000f150c7225 */ /* 0x004fc800078e000c */
[----:B------:R-:W-:Y:S01]  /*0ad0*/  IMAD.MOV.U32 R2, RZ, RZ, R13 ;  /* 0x000000ffff027224 */ /* 0x000fe200078e000d */
[----:B------:R0:W-:Y:S02]  /*0ae0*/  STL [R3], R12 ;  /* 0x0000000c03007387 */ /* 0x0001e40000100800 */
[----:B0-----:R-:W-:-:S05]  /*0af0*/  IADD3 R3, R3, 0x4, RZ ;  /* 0x0000000403037810 */ /* 0x001fca0007ffe0ff */
[----:B------:R-:W-:Y:S05]  /*0b00*/  @P1 BRA `(.L_x_2) ;  /* 0xfffffffc00c81947 */ /* 0x000fea000383ffff */
[----:B------:R-:W-:Y:S01]  /*0b10*/  LOP3.LUT P1, RZ, R7, 0xf800000, RZ, 0xc0, !PT ;  /* 0x0f80000007ff7812 */ /* 0x000fe2000782c0ff */
[----:B------:R-:W-:Y:S01]  /*0b20*/  IMAD R16, R4, -0x4, R1 ;  /* 0xfffffffc04107824 */ /* 0x000fe200078e0201 */
[----:B------:R0:W-:Y:S04]  /*0b30*/  STL [R1+0x18], R2 ;  /* 0x0000180201007387 */ /* 0x0001e80000100800 */
[----:B------:R-:W2:Y:S04]  /*0b40*/  LDL R3, [R16+0x14] ;  /* 0x0000140010037983 */ /* 0x000ea80000100800 */
[----:B------:R-:W2:Y:S04]  /*0b50*/  LDL R12, [R16+0x18] ;  /* 0x00001800100c7983 */ /* 0x000ea80000100800 */
[----:B------:R-:W3:Y:S01]  /*0b60*/  @P1 LDL R4, [R16+0x10] ;  /* 0x0000100010041983 */ /* 0x000ee20000100800 */
[----:B------:R-:W-:Y:S01]  /*0b70*/  UMOV UR6, 0x54442d19 ;  /* 0x54442d1900067882 */ /* 0x000fe20000000000 */
[----:B------:R-:W-:Y:S01]  /*0b80*/  UMOV UR7, 0x3bf921fb ;  /* 0x3bf921fb00077882 */ /* 0x000fe20000000000 */
[----:B--2---:R-:W-:-:S02]  /*0b90*/  SHF.L.W.U32.HI R12, R3, R20, R12 ;  /* 0x00000014030c7219 */ /* 0x004fc40000010e0c */
[----:B---3--:R-:W-:Y:S02]  /*0ba0*/  @P1 SHF.L.W.U32.HI R3, R4, R20, R3 ;  /* 0x0000001404031219 */ /* 0x008fe40000010e03 */
[----:B------:R-:W-:Y:S02]  /*0bb0*/  ISETP.GE.AND P1, PT, R7, RZ, PT ;  /* 0x000000ff0700720c */ /* 0x000fe40003f26270 */
[C---:B------:R-:W-:Y:S01]  /*0bc0*/  SHF.L.W.U32.HI R4, R3.reuse, 0x2, R12 ;  /* 0x0000000203047819 */ /* 0x040fe20000010e0c */
[----:B------:R-:W-:-:S03]  /*0bd0*/  IMAD.SHL.U32 R3, R3, 0x4, RZ ;  /* 0x0000000403037824 */ /* 0x000fc600078e00ff */
[----:B------:R-:W-:-:S04]  /*0be0*/  SHF.R.S32.HI R13, RZ, 0x1f, R4 ;  /* 0x0000001fff0d7819 */ /* 0x000fc80000011404 */
[C---:B------:R-:W-:Y:S02]  /*0bf0*/  LOP3.LUT R14, R13.reuse, R3, RZ, 0x3c, !PT ;  /* 0x000000030d0e7212 */ /* 0x040fe400078e3cff */
[----:B------:R-:W-:Y:S02]  /*0c00*/  LOP3.LUT R15, R13, R4, RZ, 0x3c, !PT ;  /* 0x000000040d0f7212 */ /* 0x000fe400078e3cff */
[----:B------:R-:W-:Y:S02]  /*0c10*/  SHF.R.U32.HI R13, RZ, 0x1e, R12 ;  /* 0x0000001eff0d7819 */ /* 0x000fe4000001160c */
[C---:B------:R-:W-:Y:S02]  /*0c20*/  LOP3.LUT R12, R4.reuse, R7, RZ, 0x3c, !PT ;  /* 0x00000007040c7212 */ /* 0x040fe400078e3cff */
[----:B------:R-:W0:Y:S01]  /*0c30*/  I2F.F64.S64 R14, R14 ;  /* 0x0000000e000e7312 */ /* 0x000e220000301c00 */
[----:B------:R-:W-:Y:S02]  /*0c40*/  LEA.HI R4, R4, R13, RZ, 0x1 ;  /* 0x0000000d04047211 */ /* 0x000fe400078f08ff */
[----:B------:R-:W-:-:S03]  /*0c50*/  ISETP.GE.AND P2, PT, R12, RZ, PT ;  /* 0x000000ff0c00720c */ /* 0x000fc60003f46270 */
[----:B------:R-:W-:-:S04]  /*0c60*/  IMAD.MOV R12, RZ, RZ, -R4 ;  /* 0x000000ffff0c7224 */ /* 0x000fc800078e0a04 */
[----:B------:R-:W-:Y:S01]  /*0c70*/  @!P1 IMAD.MOV.U32 R4, RZ, RZ, R12 ;  /* 0x000000ffff049224 */ /* 0x000fe200078e000c */
[----:B0-----:R-:W-:-:S10]  /*0c80*/  DMUL R2, R14, UR6 ;  /* 0x000000060e027c28 */ /* 0x001fd40008000000 */
[----:B------:R-:W0:Y:S02]  /*0c90*/  F2F.F32.F64 R2, R2 ;  /* 0x0000000200027310 */ /* 0x000e240000301000 */
[----:B0-----:R-:W-:-:S07]  /*0ca0*/  FSEL R12, -R2, R2, !P2 ;  /* 0x00000002020c7208 */ /* 0x001fce0005000100 */
.L_x_1:
[----:B------:R-:W-:Y:S05]  /*0cb0*/  BSYNC B0 ;  /* 0x0000000000007941 */ /* 0x000fea0003800000 */
.L_x_0:
[----:B------:R-:W-:Y:S01]  /*0cc0*/  LOP3.LUT R2, R4, 0x1, RZ, 0xc0, !PT ;  /* 0x0000000104027812 */ /* 0x000fe200078ec0ff */
[----:B-----5:R-:W-:Y:S01]  /*0cd0*/  FMUL R15, R8, 0.63661974668502807617 ;  /* 0x3f22f983080f7820 */ /* 0x020fe20000400000 */
[----:B------:R-:W-:Y:S01]  /*0ce0*/  FMUL.FTZ R16, R12, R12 ;  /* 0x0000000c0c107220 */ /* 0x000fe20000410000 */
[----:B------:R-:W-:Y:S01]  /*0cf0*/  FADD.FTZ R20, |R8|, -RZ ;  /* 0x800000ff08147221 */ /* 0x000fe20000010200 */
[----:B------:R-:W-:Y:S01]  /*0d00*/  ISETP.NE.U32.AND P1, PT, R2, 0x1, PT ;  /* 0x000000010200780c */ /* 0x000fe20003f25070 */
[----:B------:R-:W-:Y:S01]  /*0d10*/  IMAD.MOV.U32 R2, RZ, RZ, -0x46b2bead ;  /* 0xb94d4153ff027424 */ /* 0x000fe200078e00ff */
[----:B------:R-:W-:Y:S01]  /*0d20*/  BSSY B0, `(.L_x_3) ;  /* 0x0000050000007945 */ /* 0x000fe20003800000 */
[----:B------:R-:W0:Y:S01]  /*0d30*/  F2I.FTZ.NTZ R15, R15 ;  /* 0x0000000f000f7305 */ /* 0x000e220000213100 */
[----:B------:R-:W-:Y:S01]  /*0d40*/  IMAD.MOV.U32 R3, RZ, RZ, 0x3c0885e4 ;  /* 0x3c0885e4ff037424 */ /* 0x000fe200078e00ff */
[----:B------:R-:W-:Y:S01]  /*0d50*/  FSETP.GE.AND P3, PT, R20, 105615, PT ;  /* 0x47ce47801400780b */ /* 0x000fe20003f66000 */
[----:B------:R-:W-:-:S02]  /*0d60*/  VIADD R14, R4, 0x1 ;  /* 0x00000001040e7836 */ /* 0x000fc40000000000 */
[----:B------:R-:W-:-:S03]  /*0d70*/  IMAD.MOV.U32 R4, RZ, RZ, -0x41d55558 ;  /* 0xbe2aaaa8ff047424 */ /* 0x000fc600078e00ff */
[----:B------:R-:W-:Y:S02]  /*0d80*/  LOP3.LUT P2, RZ, R14, 0x2, RZ, 0xc0, !PT ;  /* 0x000000020eff7812 */ /* 0x000fe4000784c0ff */
[----:B------:R-:W-:Y:S01]  /*0d90*/  @P1 MOV R13, 0x37cbac00 ;  /* 0x37cbac00000d1802 */ /* 0x000fe20000000f00 */
[----:B------:R-:W-:Y:S02]  /*0da0*/  @P1 IMAD.MOV.U32 R3, RZ, RZ, 0x3d2aaabb ;  /* 0x3d2aaabbff031424 */ /* 0x000fe400078e00ff */
[----:B------:R-:W-:Y:S02]  /*0db0*/  @P1 IMAD.MOV.U32 R4, RZ, RZ, -0x41000001 ;  /* 0xbeffffffff041424 */ /* 0x000fe400078e00ff */
[----:B------:R-:W-:Y:S01]  /*0dc0*/  @P1 FFMA.FTZ R2, R16, R13, -0.0013887860113754868507 ;  /* 0xbab607ed10021423 */ /* 0x000fe2000001000d */
[----:B0-----:R-:W-:-:S03]  /*0dd0*/  I2FP.F32.S32 R13, R15 ;  /* 0x0000000f000d7245 */ /* 0x001fc60000201400 */
[----:B------:R-:W-:Y:S01]  /*0de0*/  FFMA.FTZ R3, R16, R2, R3 ;  /* 0x0000000210037223 */ /* 0x000fe20000010003 */
[----:B------:R-:W-:Y:S01]  /*0df0*/  FSEL R2, R12, 1, !P1 ;  /* 0x3f8000000c027808 */ /* 0x000fe20004800000 */
[C---:B------:R-:W-:Y:S01]  /*0e00*/  FFMA.FTZ R14, R13.reuse, -1.5707962512969970703, R8 ;  /* 0xbfc90fda0d0e7823 */ /* 0x040fe20000010008 */
[----:B------:R-:W-:Y:S01]  /*0e10*/  FSETP.NEU.AND P1, PT, R20, +INF , PT ;  /* 0x7f8000001400780b */ /* 0x000fe20003f2d000 */
[C---:B------:R-:W-:Y:S02]  /*0e20*/  FFMA.FTZ R3, R16.reuse, R3, R4 ;  /* 0x0000000310037223 */ /* 0x040fe40000010004 */
[----:B------:R-:W-:Y:S01]  /*0e30*/  FFMA.FTZ R14, R13, -7.5497894158615963534e-08, R14 ;  /* 0xb3a221680d0e7823 */ /* 0x000fe2000001000e */
[----:B------:R-:W-:-:S03]  /*0e40*/  FFMA.FTZ R17, R16, R2, RZ ;  /* 0x0000000210117223 */ /* 0x000fc600000100ff */
[----:B------:R-:W-:Y:S01]  /*0e50*/  FFMA.FTZ R12, R13, -5.3903029534742383927e-15, R14 ;  /* 0xa7c234c50d0c7823 */ /* 0x000fe2000001000e */
[----:B------:R-:W-:Y:S01]  /*0e60*/  FFMA.FTZ R2, R17, R3, R2 ;  /* 0x0000000311027223 */ /* 0x000fe20000010002 */
[----:B------:R-:W-:Y:S01]  /*0e70*/  P2R R13, PR, RZ, 0x8 ;  /* 0x00000008ff0d7803 */ /* 0x000fe20000000000 */
[----:B------:R-:W-:Y:S02]  /*0e80*/  IMAD.MOV.U32 R14, RZ, RZ, R15 ;  /* 0x000000ffff0e7224 */ /* 0x000fe400078e000f */
[----:B------:R-:W-:Y:S01]  /*0e90*/  MOV R3, R12 ;  /* 0x0000000c00037202 */ /* 0x000fe20000000f00 */
[----:B------:R-:W-:Y:S01]  /*0ea0*/  @P2 FFMA.FTZ R2, R2, -1, RZ ;  /* 0xbf80000002022823 */ /* 0x000fe200000100ff */
[----:B------:R-:W-:Y:S06]  /*0eb0*/  @!P3 BRA `(.L_x_4) ;  /* 0x0000000000d8b947 */ /* 0x000fec0003800000 */
[----:B------:R-:W-:Y:S01]  /*0ec0*/  @!P1 FMUL.FTZ R3, RZ, R8 ;  /* 0x00000008ff039220 */ /* 0x000fe20000410000 */
[----:B------:R-:W-:Y:S01]  /*0ed0*/  @!P1 IMAD.MOV.U32 R15, RZ, RZ, RZ ;  /* 0x000000ffff0f9224 */ /* 0x000fe200078e00ff */
[----:B------:R-:W-:Y:S06]  /*0ee0*/  @!P1 BRA `(.L_x_4) ;  /* 0x0000000000cc9947 */ /* 0x000fec0003800000 */
[----:B------:R-:W-:Y:S01]  /*0ef0*/  SHF.R.U32.HI R24, RZ, 0x17, R8 ;  /* 0x00000017ff187819 */ /* 0x000fe20000011608 */
[----:B------:R-:W-:Y:S01]  /*0f00*/  IMAD.SHL.U32 R15, R8, 0x100, RZ ;  /* 0x00000100080f7824 */ /* 0x000fe200078e00ff */
[----:B------:R-:W-:Y:S01]  /*0f10*/  HFMA2.MMA R25, -RZ, RZ, 0, 0 ;  /* 0x00000000ff197435 */ /* 0x000fe200000001ff */
[----:B------:R-:W-:Y:S01]  /*0f20*/  IMAD.MOV.U32 R4, RZ, RZ, RZ ;  /* 0x000000ffff047224 */ /* 0x000fe200078e00ff */
[----:B------:R-:W-:Y:S01]  /*0f30*/  LOP3.LUT R3, R24, 0xe0, RZ, 0xc0, !PT ;  /* 0x000000e018037812 */ /* 0x000fe200078ec0ff */
[----:B------:R-:W-:Y:S01]  /*0f40*/  IMAD.MOV.U32 R17, RZ, RZ, RZ ;  /* 0x000000ffff117224 */ /* 0x000fe200078e00ff */
[----:B------:R-:W-:Y:S01]  /*0f50*/  LOP3.LUT R15, R15, 0x80000000, RZ, 0xfc, !PT ;  /* 0x800000000f0f7812 */ /* 0x000fe200078efcff */
[----:B------:R-:W-:Y:S02]  /*0f60*/  ULDC.64 UR6, c[0x4][0x8] ;  /* 0x0100020000067ab9 */ /* 0x000fe40000000a00 */
[----:B------:R-:W-:Y:S02]  /*0f70*/  VIADD R16, R3, 0xffffff80 ;  /* 0xffffff8003107836 */ /* 0x000fe40000000000 */
[----:B------:R-:W-:-:S03]  /*0f80*/  IMAD.MOV.U32 R3, RZ, RZ, R1 ;  /* 0x000000ffff037224 */ /* 0x000fc600078e0001 */
[----:B------:R-:W-:-:S07]  /*0f90*/  SHF.R.U32.HI R16, RZ, 0x5, R16 ;  /* 0x00000005ff107819 */ /* 0x000fce0000011610 */
.L_x_5:
[----:B------:R-:W-:-:S04]  /*0fa0*/  IADD3 R20, P2, R17, UR6, RZ ;  /* 0x0000000611147c10 */ /* 0x000fc8000ff5e0ff */
[----:B------:R-:W-:-:S05]  /*0fb0*/  IADD3.X R21, R25, UR7, RZ, P2, !PT ;  /* 0x0000000719157c10 */ /* 0x000fca00097fe4ff */
[----:B------:R0:W2:Y:S01]  /*0fc0*/  LDG.E.CONSTANT R23, desc[UR4][R20.64] ;  /* 0x0000000414177981 */ /* 0x0000a2000c1e9900 */
[----:B------:R-:W-:-:S04]  /*0fd0*/  IADD3 R17, P3, R17, 0x4, RZ ;  /* 0x0000000411117810 */ /* 0x000fc80007f7e0ff */
[----:B------:R-:W-:Y:S01]  /*0fe0*/  ISETP.NE.U32.AND P2, PT, R17, 0x18, PT ;  /* 0x000000181100780c */ /* 0x000fe20003f45070 */
[----:B------:R-:W-:Y:S02]  /*0ff0*/  IMAD.X R25, RZ, RZ, R25, P3 ;  /* 0x000000ffff197224 */ /* 0x000fe400018e0619 */
[----:B0-----:R-:W-:-:S03]  /*1000*/  IMAD.MOV.U32 R20, RZ, RZ, R4 ;  /* 0x000000ffff147224 */ /* 0x001fc600078e0004 */
[----:B------:R-:W-:Y:S01]  /*1010*/  ISETP.NE.AND.EX P2, PT, R25, RZ, PT, P2 ;  /* 0x000000ff1900720c */ /* 0x000fe20003f45320 */
[----:B------:R-:W-:Y:S02]  /*1020*/  IMAD.MOV.U32 R21, RZ, RZ, RZ ;  /* 0x000000ffff157224 */ /* 0x000fe400078e00ff */
[----:B--2---:R-:W-:-:S04]  /*1030*/  IMAD.WIDE.U32 R22, R15, R23, R20 ;  /* 0x000000170f167225 */ /* 0x004fc800078e0014 */
[----:B------:R-:W-:Y:S01]  /*1040*/  IMAD.MOV.U32 R4, RZ, RZ, R23 ;  /* 0x000000ffff047224 */ /* 0x000fe200078e0017 */
[----:B------:R0:W-:Y:S02]  /*1050*/  STL [R3], R22 ;  /* 0x0000001603007387 */ /* 0x0001e40000100800 */
[----:B0-----:R-:W-:-:S03]  /*1060*/  IADD3 R3, R3, 0x4, RZ ;  /* 0x0000000403037810 */ /* 0x001fc60007ffe0ff */
        /* <DEDUP_REMOVED lines=12> */
[C-C-:B------:R-:W-:Y:S01]  /*1130*/  SHF.L.W.U32.HI R15, R3.reuse, 0x2, R16.reuse ;  /* 0x00000002030f7819 */ /* 0x140fe20000010e10 */
[----:B------:R-:W-:Y:S01]  /*1140*/  IMAD.SHL.U32 R3, R3, 0x4, RZ ;  /* 0x0000000403037824 */ /* 0x000fe200078e00ff */
[----:B------:R-:W-:Y:S02]  /*1150*/  SHF.R.U32.HI R16, RZ, 0x1e, R16 ;  /* 0x0000001eff107819 */ /* 0x000fe40000011610 */
[----:B------:R-:W-:-:S04]  /*1160*/  SHF.R.S32.HI R20, RZ, 0x1f, R15 ;  /* 0x0000001fff147819 */ /* 0x000fc8000001140f */
[C---:B------:R-:W-:Y:S02]  /*1170*/  LOP3.LUT R22, R20.reuse, R3, RZ, 0x3c, !PT ;  /* 0x0000000314167212 */ /* 0x040fe400078e3cff */
[----:B------:R-:W-:Y:S02]  /*1180*/  LOP3.LUT R23, R20, R15, RZ, 0x3c, !PT ;  /* 0x0000000f14177212 */ /* 0x000fe400078e3cff */
[C---:B------:R-:W-:Y:S02]  /*1190*/  LOP3.LUT R3, R15.reuse, R8, RZ, 0x3c, !PT ;  /* 0x000000080f037212 */ /* 0x040fe400078e3cff */
[----:B------:R-:W-:Y:S02]  /*11a0*/  LEA.HI R15, R15, R16, RZ, 0x1 ;  /* 0x000000100f0f7211 */ /* 0x000fe400078f08ff */
[----:B------:R-:W1:Y:S01]  /*11b0*/  I2F.F64.S64 R22, R22 ;  /* 0x0000001600167312 */ /* 0x000e620000301c00 */
[----:B------:R-:W-:Y:S02]  /*11c0*/  ISETP.GE.AND P3, PT, R3, RZ, PT ;  /* 0x000000ff0300720c */ /* 0x000fe40003f66270 */
[----:B------:R-:W-:-:S04]  /*11d0*/  IMAD.MOV R3, RZ, RZ, -R15 ;  /* 0x000000ffff037224 */ /* 0x000fc800078e0a0f */
[----:B------:R-:W-:Y:S01]  /*11e0*/  @!P2 IMAD.MOV.U32 R15, RZ, RZ, R3 ;  /* 0x000000ffff0fa224 */ /* 0x000fe200078e0003 */
[----:B-1----:R-:W-:-:S10]  /*11f0*/  DMUL R20, R22, UR6 ;  /* 0x0000000616147c28 */ /* 0x002fd40008000000 */
[----:B------:R-:W1:Y:S02]  /*1200*/  F2F.F32.F64 R20, R20 ;  /* 0x0000001400147310 */ /* 0x000e640000301000 */
[----:B01----:R-:W-:-:S07]  /*1210*/  FSEL R3, -R20, R20, !P3 ;  /* 0x0000001414037208 */ /* 0x003fce0005800100 */
.L_x_4:
[----:B------:R-:W-:Y:S05]  /*1220*/  BSYNC B0 ;  /* 0x0000000000007941 */ /* 0x000fea0003800000 */
.L_x_3:
[----:B------:R-:W-:Y:S01]  /*1230*/  LOP3.LUT R4, R15, 0x1, RZ, 0xc0, !PT ;  /* 0x000000010f047812 */ /* 0x000fe200078ec0ff */
[----:B------:R-:W-:Y:S01]  /*1240*/  FMUL R22, R9, 0.63661974668502807617 ;  /* 0x3f22f98309167820 */ /* 0x000fe20000400000 */
[----:B------:R-:W-:Y:S01]  /*1250*/  FMUL.FTZ R24, R3, R3 ;  /* 0x0000000303187220 */ /* 0x000fe20000410000 */
[----:B------:R-:W-:Y:S01]  /*1260*/  IMAD.MOV.U32 R17, RZ, RZ, 0x3c0885e4 ;  /* 0x3c0885e4ff117424 */ /* 0x000fe200078e00ff */
[----:B------:R-:W-:Y:S01]  /*1270*/  ISETP.NE.U32.AND P2, PT, R4, 0x1, PT ;  /* 0x000000010400780c */ /* 0x000fe20003f45070 */
[----:B------:R-:W-:Y:S01]  /*1280*/  IMAD.MOV.U32 R4, RZ, RZ, -0x46b2bead ;  /* 0xb94d4153ff047424 */ /* 0x000fe200078e00ff */
[----:B------:R-:W-:Y:S01]  /*1290*/  BSSY B0, `(.L_x_6) ;  /* 0x0000050000007945 */ /* 0x000fe20003800000 */
[----:B------:R-:W0:Y:S01]  /*12a0*/  F2I.FTZ.NTZ R22, R22 ;  /* 0x0000001600167305 */ /* 0x000e220000213100 */
[----:B------:R-:W-:Y:S01]  /*12b0*/  VIADD R20, R15, 0x1 ;  /* 0x000000010f147836 */ /* 0x000fe20000000000 */
[----:B------:R-:W-:Y:S01]  /*12c0*/  FSEL R3, R3, 1, !P2 ;  /* 0x3f80000003037808 */ /* 0x000fe20005000000 */
[----:B------:R-:W-:-:S03]  /*12d0*/  IMAD.MOV.U32 R15, RZ, RZ, -0x41d55558 ;  /* 0xbe2aaaa8ff0f7424 */ /* 0x000fc600078e00ff */
[----:B------:R-:W-:Y:S01]  /*12e0*/  LOP3.LUT P3, RZ, R20, 0x2, RZ, 0xc0, !PT ;  /* 0x0000000214ff7812 */ /* 0x000fe2000786c0ff */
[----:B------:R-:W-:-:S03]  /*12f0*/  FFMA.FTZ R20, R24, R3, RZ ;  /* 0x0000000318147223 */ /* 0x000fc600000100ff */
[----:B------:R-:W-:Y:S01]  /*1300*/  @P2 MOV R21, 0x37cbac00 ;  /* 0x37cbac0000152802 */ /* 0x000fe20000000f00 */
[----:B------:R-:W-:Y:S02]  /*1310*/  @P2 IMAD.MOV.U32 R17, RZ, RZ, 0x3d2aaabb ;  /* 0x3d2aaabbff112424 */ /* 0x000fe400078e00ff */
[----:B------:R-:W-:Y:S02]  /*1320*/  @P2 IMAD.MOV.U32 R15, RZ, RZ, -0x41000001 ;  /* 0xbeffffffff0f2424 */ /* 0x000fe400078e00ff */
[C---:B------:R-:W-:Y:S01]  /*1330*/  @P2 FFMA.FTZ R4, R24.reuse, R21, -0.0013887860113754868507 ;  /* 0xbab607ed18042423 */ /* 0x040fe20000010015 */
[----:B------:R-:W-:Y:S01]  /*1340*/  FADD.FTZ R21, |R9|, -RZ ;  /* 0x800000ff09157221 */ /* 0x000fe20000010200 */
[----:B0-----:R-:W-:Y:S01]  /*1350*/  I2FP.F32.S32 R16, R22 ;  /* 0x0000001600107245 */ /* 0x001fe20000201400 */
[----:B------:R-:W-:Y:S02]  /*1360*/  IMAD.MOV.U32 R25, RZ, RZ, R22 ;  /* 0x000000ffff197224 */ /* 0x000fe400078e0016 */
[----:B------:R-:W-:Y:S01]  /*1370*/  FFMA.FTZ R4, R24, R4, R17 ;  /* 0x0000000418047223 */ /* 0x000fe20000010011 */
[----:B------:R-:W-:Y:S01]  /*1380*/  FSETP.GE.AND P4, PT, R21, 105615, PT ;  /* 0x47ce47801500780b */ /* 0x000fe20003f86000 */
[----:B------:R-:W-:-:S02]  /*1390*/  FFMA.FTZ R17, R16, -1.5707962512969970703, R9 ;  /* 0xbfc90fda10117823 */ /* 0x000fc40000010009 */
[----:B------:R-:W-:Y:S01]  /*13a0*/  FFMA.FTZ R4, R24, R4, R15 ;  /* 0x0000000418047223 */ /* 0x000fe2000001000f */
[----:B------:R-:W-:Y:S01]  /*13b0*/  FSETP.NEU.AND P2, PT, R21, +INF , PT ;  /* 0x7f8000001500780b */ /* 0x000fe20003f4d000 */
[----:B------:R-:W-:Y:S02]  /*13c0*/  FFMA.FTZ R17, R16, -7.5497894158615963534e-08, R17 ;  /* 0xb3a2216810117823 */ /* 0x000fe40000010011 */
[----:B------:R-:W-:Y:S01]  /*13d0*/  FFMA.FTZ R3, R20, R4, R3 ;  /* 0x0000000414037223 */ /* 0x000fe20000010003 */
[----:B------:R-:W-:Y:S01]  /*13e0*/  P2R R24, PR, RZ, 0x10 ;  /* 0x00000010ff187803 */ /* 0x000fe20000000000 */
[----:B------:R-:W-:Y:S02]  /*13f0*/  FFMA.FTZ R15, R16, -5.3903029534742383927e-15, R17 ;  /* 0xa7c234c5100f7823 */ /* 0x000fe40000010011 */
[----:B------:R-:W-:-:S03]  /*1400*/  @P3 FFMA.FTZ R3, R3, -1, RZ ;  /* 0xbf80000003033823 */ /* 0x000fc600000100ff */
[----:B------:R-:W-:Y:S01]  /*1410*/  MOV R4, R15 ;  /* 0x0000000f00047202 */ /* 0x000fe20000000f00 */
        /* <DEDUP_REMOVED lines=11> */
[----:B------:R-:W-:Y:S01]  /*14d0*/  IMAD.MOV.U32 R23, RZ, RZ, R1 ;  /* 0x000000ffff177224 */ /* 0x000fe200078e0001 */
[----:B------:R-:W-:Y:S01]  /*14e0*/  ULDC.64 UR6, c[0x4][0x8] ;  /* 0x0100020000067ab9 */ /* 0x000fe20000000a00 */
[----:B------:R-:W-:-:S05]  /*14f0*/  VIADD R16, R16, 0xffffff80 ;  /* 0xffffff8010107836 */ /* 0x000fca0000000000 */
[----:B------:R-:W-:-:S07]  /*1500*/  SHF.R.U32.HI R22, RZ, 0x5, R16 ;  /* 0x00000005ff167819 */ /* 0x000fce0000011610 */
.L_x_8:
[----:B------:R-:W-:-:S04]  /*1510*/  IADD3 R16, P3, R27, UR6, RZ ;  /* 0x000000061b107c10 */ /* 0x000fc8000ff7e0ff */
[----:B------:R-:W-:-:S06]  /*1520*/  IADD3.X R17, R29, UR7, RZ, P3, !PT ;  /* 0x000000071d117c10 */ /* 0x000fcc0009ffe4ff */
[----:B------:R-:W2:Y:S01]  /*1530*/  LDG.E.CONSTANT R17, desc[UR4][R16.64] ;  /* 0x0000000410117981 */ /* 0x000ea2000c1e9900 */
[----:B------:R-:W-:Y:S01]  /*1540*/  IADD3 R27, P3, R27, 0x4, RZ ;  /* 0x000000041b1b7810 */ /* 0x000fe20007f7e0ff */
[----:B------:R-:W-:Y:S02]  /*1550*/  IMAD.MOV.U32 R20, RZ, RZ, R4 ;  /* 0x000000ffff147224 */ /* 0x000fe400078e0004 */
[----:B------:R-:W-:Y:S02]  /*1560*/  IMAD.MOV.U32 R21, RZ, RZ, RZ ;  /* 0x000000ffff157224 */ /* 0x000fe400078e00ff */
[----:B------:R-:W-:Y:S01]  /*1570*/  IMAD.X R29, RZ, RZ, R29, P3 ;  /* 0x000000ffff1d7224 */ /* 0x000fe200018e061d */
[----:B------:R-:W-:-:S04]  /*1580*/  ISETP.NE.U32.AND P3, PT, R27, 0x18, PT ;  /* 0x000000181b00780c */ /* 0x000fc80003f65070 */
        /* <DEDUP_REMOVED lines=15> */
[----:B---3--:R-:W-:-:S04]  /*1680*/  @P3 SHF.L.W.U32.HI R16, R17, R26, R16 ;  /* 0x0000001a11103219 */ /* 0x008fc80000010e10 */
[C-C-:B------:R-:W-:Y:S01]  /*1690*/  SHF.L.W.U32.HI R22, R16.reuse, 0x2, R23.reuse ;  /* 0x0000000210167819 */ /* 0x140fe20000010e17 */
[----:B------:R-:W-:Y:S01]  /*16a0*/  IMAD.SHL.U32 R16, R16, 0x4, RZ ;  /* 0x0000000410107824 */ /* 0x000fe200078e00ff */
[----:B------:R-:W-:Y:S02]  /*16b0*/  SHF.R.U32.HI R23, RZ, 0x1e, R23 ;  /* 0x0000001eff177819 */ /* 0x000fe40000011617 */
[----:B------:R-:W-:Y:S02]  /*16c0*/  SHF.R.S32.HI R17, RZ, 0x1f, R22 ;  /* 0x0000001fff117819 */ /* 0x000fe40000011416 */
[----:B0-----:R-:W-:Y:S02]  /*16d0*/  LOP3.LUT R4, R22, R9, RZ, 0x3c, !PT ;  /* 0x0000000916047212 */ /* 0x001fe400078e3cff */
[C---:B------:R-:W-:Y:S02]  /*16e0*/  LOP3.LUT R16, R17.reuse, R16, RZ, 0x3c, !PT ;  /* 0x0000001011107212 */ /* 0x040fe400078e3cff */
[----:B------:R-:W-:-:S02]  /*16f0*/  LOP3.LUT R17, R17, R22, RZ, 0x3c, !PT ;  /* 0x0000001611117212 */ /* 0x000fc400078e3cff */
[----:B------:R-:W-:Y:S02]  /*1700*/  ISETP.GE.AND P3, PT, R4, RZ, PT ;  /* 0x000000ff0400720c */ /* 0x000fe40003f66270 */
[----:B------:R-:W-:Y:S02]  /*1710*/  LEA.HI R22, R22, R23, RZ, 0x1 ;  /* 0x0000001716167211 */ /* 0x000fe400078f08ff */
[----:B------:R-:W0:Y:S03]  /*1720*/  I2F.F64.S64 R16, R16 ;  /* 0x0000001000107312 */ /* 0x000e260000301c00 */
[----:B------:R-:W-:Y:S01]  /*1730*/  IMAD.MOV R23, RZ, RZ, -R22 ;  /* 0x000000ffff177224 */ /* 0x000fe200078e0a16 */
[----:B0-----:R-:W-:-:S10]  /*1740*/  DMUL R20, R16, UR6 ;  /* 0x0000000610147c28 */ /* 0x001fd40008000000 */
[----:B------:R-:W0:Y:S02]  /*1750*/  F2F.F32.F64 R20, R20 ;  /* 0x0000001400147310 */ /* 0x000e240000301000 */
[----:B0-----:R-:W-:Y:S02]  /*1760*/  FSEL R4, -R20, R20, !P3 ;  /* 0x0000001414047208 */ /* 0x001fe40005800100 */
[----:B------:R-:W-:-:S13]  /*1770*/  ISETP.GE.AND P3, PT, R9, RZ, PT ;  /* 0x000000ff0900720c */ /* 0x000fda0003f66270 */
[----:B------:R-:W-:-:S07]  /*1780*/  @!P3 IMAD.MOV.U32 R22, RZ, RZ, R23 ;  /* 0x000000ffff16b224 */ /* 0x000fce00078e0017 */
.L_x_7:
[----:B------:R-:W-:Y:S05]  /*1790*/  BSYNC B0 ;  /* 0x0000000000007941 */ /* 0x000fea0003800000 */
.L_x_6:
[----:B------:R-:W-:Y:S01]  /*17a0*/  LOP3.LUT R16, R22, 0x1, RZ, 0xc0, !PT ;  /* 0x0000000116107812 */ /* 0x000fe200078ec0ff */
[----:B------:R-:W-:Y:S01]  /*17b0*/  FMUL.FTZ R23, R4, R4 ;  /* 0x0000000404177220 */ /* 0x000fe20000410000 */
[----:B------:R-:W-:Y:S02]  /*17c0*/  IMAD.MOV.U32 R17, RZ, RZ, 0x3c0885e4 ;  /* 0x3c0885e4ff117424 */ /* 0x000fe400078e00ff */
[----:B------:R-:W-:Y:S01]  /*17d0*/  FMUL R29, R10, 0.63661974668502807617 ;  /* 0x3f22f9830a1d7820 */ /* 0x000fe20000400000 */
[----:B------:R-:W-:Y:S01]  /*17e0*/  ISETP.NE.U32.AND P3, PT, R16, 0x1, PT ;  /* 0x000000011000780c */ /* 0x000fe20003f65070 */
[----:B------:R-:W-:Y:S01]  /*17f0*/  IMAD.MOV.U32 R16, RZ, RZ, -0x46b2bead ;  /* 0xb94d4153ff107424 */ /* 0x000fe200078e00ff */
[----:B------:R-:W-:Y:S02]  /*1800*/  BSSY B0, `(.L_x_9) ;  /* 0x0000050000007945 */ /* 0x000fe40003800000 */
[----:B------:R-:W-:Y:S01]  /*1810*/  FSEL R4, R4, 1, !P3 ;  /* 0x3f80000004047808 */ /* 0x000fe20005800000 */
[----:B------:R-:W0:Y:S08]  /*1820*/  F2I.FTZ.NTZ R29, R29 ;  /* 0x0000001d001d7305 */ /* 0x000e300000213100 */
[----:B------:R-:W-:Y:S01]  /*1830*/  @P3 MOV R20, 0x37cbac00 ;  /* 0x37cbac0000143802 */ /* 0x000fe20000000f00 */
[----:B------:R-:W-:-:S04]  /*1840*/  @P3 IMAD.MOV.U32 R17, RZ, RZ, 0x3d2aaabb ;  /* 0x3d2aaabbff113424 */ /* 0x000fc800078e00ff */
[C---:B------:R-:W-:Y:S01]  /*1850*/  @P3 FFMA.FTZ R16, R23.reuse, R20, -0.0013887860113754868507 ;  /* 0xbab607ed17103423 */ /* 0x040fe20000010014 */
[----:B------:R-:W-:Y:S01]  /*1860*/  IMAD.MOV.U32 R20, RZ, RZ, -0x41d55558 ;  /* 0xbe2aaaa8ff147424 */ /* 0x000fe200078e00ff */
[----:B0-----:R-:W-:Y:S01]  /*1870*/  I2FP.F32.S32 R21, R29 ;  /* 0x0000001d00157245 */ /* 0x001fe20000201400 */
[----:B------:R-:W-:Y:S02]  /*1880*/  @P3 IMAD.MOV.U32 R20, RZ, RZ, -0x41000001 ;  /* 0xbeffffffff143424 */ /* 0x000fe400078e00ff */
[C---:B------:R-:W-:Y:S01]  /*1890*/  FFMA.FTZ R17, R23.reuse, R16, R17 ;  /* 0x0000001017117223 */ /* 0x040fe20000010011 */
[----:B------:R-:W-:Y:S02]  /*18a0*/  VIADD R16, R22, 0x1 ;  /* 0x0000000116107836 */ /* 0x000fe40000000000 */
[----:B------:R-:W-:Y:S02]  /*18b0*/  IMAD.MOV.U32 R27, RZ, RZ, R29 ;  /* 0x000000ffff1b7224 */ /* 0x000fe400078e001d */
[C---:B------:R-:W-:Y:S01]  /*18c0*/  FFMA.FTZ R17, R23.reuse, R17, R20 ;  /* 0x0000001117117223 */ /* 0x040fe20000010014 */
[----:B------:R-:W-:Y:S01]  /*18d0*/  FFMA.FTZ R23, R23, R4, RZ ;  /* 0x0000000417177223 */ /* 0x000fe200000100ff */
[----:B------:R-:W-:Y:S01]  /*18e0*/  LOP3.LUT P3, RZ, R16, 0x2, RZ, 0xc0, !PT ;  /* 0x0000000210ff7812 */ /* 0x000fe2000786c0ff */
[----:B------:R-:W-:-:S02]  /*18f0*/  FFMA.FTZ R16, R21, -1.5707962512969970703, R10 ;  /* 0xbfc90fda15107823 */ /* 0x000fc4000001000a */
[----:B------:R-:W-:Y:S01]  /*1900*/  FFMA.FTZ R4, R23, R17, R4 ;  /* 0x0000001117047223 */ /* 0x000fe20000010004 */
[----:B------:R-:W-:Y:S01]  /*1910*/  FADD.FTZ R17, |R10|, -RZ ;  /* 0x800000ff0a117221 */ /* 0x000fe20000010200 */
[----:B------:R-:W-:-:S04]  /*1920*/  FFMA.FTZ R16, R21, -7.5497894158615963534e-08, R16 ;  /* 0xb3a2216815107823 */ /* 0x000fc80000010010 */
[----:B------:R-:W-:Y:S01]  /*1930*/  FFMA.FTZ R26, R21, -5.3903029534742383927e-15, R16 ;  /* 0xa7c234c5151a7823 */ /* 0x000fe20000010010 */
[----:B------:R-:W-:-:S03]  /*1940*/  FSETP.NEU.AND P4, PT, R17, +INF , PT ;  /* 0x7f8000001100780b */ /* 0x000fc60003f8d000 */
[----:B------:R-:W-:Y:S01]  /*1950*/  @P3 FFMA.FTZ R4, R4, -1, RZ ;  /* 0xbf80000004043823 */ /* 0x000fe200000100ff */
[----:B------:R-:W-:Y:S02]  /*1960*/  FSETP.GE.AND P3, PT, R17, 105615, PT ;  /* 0x47ce47801100780b */ /* 0x000fe40003f66000 */
[----:B------:R-:W-:-:S11]  /*1970*/  MOV R30, R26 ;  /* 0x0000001a001e7202 */ /* 0x000fd60000000f00 */
[----:B------:R-:W-:Y:S05]  /*1980*/  @!P3 BRA `(.L_x_10) ;  /* 0x0000000000dcb947 */ /* 0x000fea0003800000 */
[----:B------:R-:W-:Y:S01]  /*1990*/  @!P4 FMUL.FTZ R30, RZ, R10 ;  /* 0x0000000aff1ec220 */ /* 0x000fe20000410000 */
[----:B------:R-:W-:Y:S01]  /*19a0*/  @!P4 IMAD.MOV.U32 R29, RZ, RZ, RZ ;  /* 0x000000ffff1dc224 */ /* 0x000fe200078e00ff */
[----:B------:R-:W-:Y:S06]  /*19b0*/  @!P4 BRA `(.L_x_10) ;  /* 0x0000000000d0c947 */ /* 0x000fec0003800000 */
[----:B------:R-:W-:Y:S01]  /*19c0*/  IMAD.SHL.U32 R16, R10, 0x100, RZ ;  /* 0x000001000a107824 */ /* 0x000fe200078e00ff */
[----:B------:R-:W-:Y:S01]  /*19d0*/  MOV R23, R1 ;  /* 0x0000000100177202 */ /* 0x000fe20000000f00 */
[----:B------:R-:W-:Y:S01]  /*19e0*/  IMAD.MOV.U32 R22, RZ, RZ, RZ ;  /* 0x000000ffff167224 */ /* 0x000fe200078e00ff */
[----:B------:R-:W-:Y:S01]  /*19f0*/  ULDC.64 UR6, c[0x4][0x8] ;  /* 0x0100020000067ab9 */ /* 0x000fe20000000a00 */
[----:B------:R-:W-:Y:S01]  /*1a00*/  IMAD.MOV.U32 R29, RZ, RZ, RZ ;  /* 0x000000ffff1d7224 */ /* 0x000fe200078e00ff */
[----:B------:R-:W-:Y:S01]  /*1a10*/  LOP3.LUT R31, R16, 0x80000000, RZ, 0xfc, !PT ;  /* 0x80000000101f7812 */ /* 0x000fe200078efcff */
[----:B------:R-:W-:-:S07]  /*1a20*/  IMAD.MOV.U32 R30, RZ, RZ, RZ ;  /* 0x000000ffff1e7224 */ /* 0x000fce00078e00ff */
.L_x_11:
        /* <DEDUP_REMOVED lines=12> */
[----:B0-----:R-:W-:-:S05]  /*1af0*/  VIADD R23, R23, 0x4 ;  /* 0x0000000417177836 */ /* 0x001fca0000000000 */
[----:B------:R-:W-:Y:S05]  /*1b00*/  @P6 BRA `(.L_x_11) ;  /* 0xfffffffc00c86947 */ /* 0x000fea000383ffff */
[----:B------:R-:W-:Y:S01]  /*1b10*/  SHF.R.U32.HI R23, RZ, 0x17, R10 ;  /* 0x00000017ff177819 */ /* 0x000fe2000001160a */
[----:B------:R0:W-:Y:S03]  /*1b20*/  STL [R1+0x18], R22 ;  /* 0x0000181601007387 */ /* 0x0001e60000100800 */
[----:B------:R-:W-:Y:S02]  /*1b30*/  LOP3.LUT R16, R23, 0xe0, RZ, 0xc0, !PT ;  /* 0x000000e017107812 */ /* 0x000fe400078ec0ff */
[----:B------:R-:W-:Y:S02]  /*1b40*/  LOP3.LUT P6, RZ, R10, 0xf800000, RZ, 0xc0, !PT ;  /* 0x0f8000000aff7812 */ /* 0x000fe400078cc0ff */
[----:B------:R-:W-:-:S04]  /*1b50*/  IADD3 R16, R16, -0x80, RZ ;  /* 0xffffff8010107810 */ /* 0x000fc80007ffe0ff */
[----:B------:R-:W-:-:S05]  /*1b60*/  SHF.R.U32.HI R16, RZ, 0x5, R16 ;  /* 0x00000005ff107819 */ /* 0x000fca0000011610 */
[----:B------:R-:W-:-:S05]  /*1b70*/  IMAD R21, R16, -0x4, R1 ;  /* 0xfffffffc10157824 */ /* 0x000fca00078e0201 */
[----:B------:R-:W2:Y:S04]  /*1b80*/  LDL R20, [R21+0x14] ;  /* 0x0000140015147983 */ /* 0x000ea80000100800 */
[----:B------:R-:W3:Y:S01]  /*1b90*/  @P6 LDL R17, [R21+0x10] ;  /* 0x0000100015116983 */ /* 0x000ee20000100800 */
[--C-:B--2---:R-:W-:Y:S01]  /*1ba0*/  IMAD.MOV.U32 R16, RZ, RZ, R20.reuse ;  /* 0x000000ffff107224 */ /* 0x104fe200078e0014 */
[-C--:B---3--:R-:W-:Y:S02]  /*1bb0*/  @P6 SHF.L.W.U32.HI R16, R17, R23.reuse, R20 ;  /* 0x0000001711106219 */ /* 0x088fe40000010e14 */
[----:B------:R-:W2:Y:S01]  /*1bc0*/  LDL R17, [R21+0x18] ;  /* 0x0000180015117983 */ /* 0x000ea20000100800 */
[----:B------:R-:W-:Y:S01]  /*1bd0*/  ISETP.GE.AND P6, PT, R10, RZ, PT ;  /* 0x000000ff0a00720c */ /* 0x000fe20003fc6270 */
[----:B------:R-:W-:Y:S01]  /*1be0*/  UMOV UR6, 0x54442d19 ;  /* 0x54442d1900067882 */ /* 0x000fe20000000000 */
[----:B------:R-:W-:Y:S01]  /*1bf0*/  UMOV UR7, 0x3bf921fb ;  /* 0x3bf921fb00077882 */ /* 0x000fe20000000000 */
[----:B--2---:R-:W-:-:S04]  /*1c00*/  SHF.L.W.U32.HI R17, R20, R23, R17 ;  /* 0x0000001714117219 */ /* 0x004fc80000010e11 */
[--C-:B------:R-:W-:Y:S02]  /*1c10*/  SHF.R.U32.HI R29, RZ, 0x1e, R17.reuse ;  /* 0x0000001eff1d7819 */ /* 0x100fe40000011611 */
[C---:B------:R-:W-:Y:S01]  /*1c20*/  SHF.L.W.U32.HI R23, R16.reuse, 0x2, R17 ;  /* 0x0000000210177819 */ /* 0x040fe20000010e11 */
[----:B------:R-:W-:-:S03]  /*1c30*/  IMAD.SHL.U32 R16, R16, 0x4, RZ ;  /* 0x0000000410107824 */ /* 0x000fc600078e00ff */
[----:B------:R-:W-:-:S05]  /*1c40*/  LEA.HI R29, R23, R29, RZ, 0x1 ;  /* 0x0000001d171d7211 */ /* 0x000fca00078f08ff */
[----:B------:R-:W-:-:S04]  /*1c50*/  IMAD.MOV R17, RZ, RZ, -R29 ;  /* 0x000000ffff117224 */ /* 0x000fc800078e0a1d */
[----:B------:R-:W-:Y:S01]  /*1c60*/  @!P6 IMAD.MOV.U32 R29, RZ, RZ, R17 ;  /* 0x000000ffff1de224 */ /* 0x000fe200078e0011 */
[----:B------:R-:W-:-:S04]  /*1c70*/  SHF.R.S32.HI R17, RZ, 0x1f, R23 ;  /* 0x0000001fff117819 */ /* 0x000fc80000011417 */
[C---:B------:R-:W-:Y:S02]  /*1c80*/  LOP3.LUT R16, R17.reuse, R16, RZ, 0x3c, !PT ;  /* 0x0000001011107212 */ /* 0x040fe400078e3cff */
[----:B------:R-:W-:Y:S02]  /*1c90*/  LOP3.LUT R17, R17, R23, RZ, 0x3c, !PT ;  /* 0x0000001711117212 */ /* 0x000fe400078e3cff */
[----:B------:R-:W-:-:S04]  /*1ca0*/  LOP3.LUT R23, R23, R10, RZ, 0x3c, !PT ;  /* 0x0000000a17177212 */ /* 0x000fc800078e3cff */
[----:B------:R-:W1:Y:S01]  /*1cb0*/  I2F.F64.S64 R16, R16 ;  /* 0x0000001000107312 */ /* 0x000e620000301c00 */
[----:B------:R-:W-:Y:S01]  /*1cc0*/  ISETP.GE.AND P6, PT, R23, RZ, PT ;  /* 0x000000ff1700720c */ /* 0x000fe20003fc6270 */
[----:B-1----:R-:W-:-:S10]  /*1cd0*/  DMUL R20, R16, UR6 ;  /* 0x0000000610147c28 */ /* 0x002fd40008000000 */
[----:B------:R-:W1:Y:S02]  /*1ce0*/  F2F.F32.F64 R20, R20 ;  /* 0x0000001400147310 */ /* 0x000e640000301000 */
[----:B01----:R-:W-:-:S07]  /*1cf0*/  FSEL R30, -R20, R20, !P6 ;  /* 0x00000014141e7208 */ /* 0x003fce0007000100 */
.L_x_10:
[----:B------:R-:W-:Y:S05]  /*1d00*/  BSYNC B0 ;  /* 0x0000000000007941 */ /* 0x000fea0003800000 */
.L_x_9:
[----:B------:R-:W0:Y:S01]  /*1d10*/  LDC.64 R20, c[0x0][0x210] ;  /* 0x00008400ff147b82 */ /* 0x000e220000000a00 */
[----:B------:R-:W-:Y:S01]  /*1d20*/  LOP3.LUT R16, R29, 0x1, RZ, 0xc0, !PT ;  /* 0x000000011d107812 */ /* 0x000fe200078ec0ff */
[----:B------:R-:W-:Y:S01]  /*1d30*/  VIADD R23, R28, 0xffffffc0 ;  /* 0xffffffc01c177836 */ /* 0x000fe20000000000 */
[----:B------:R-:W-:Y:S02]  /*1d40*/  P2R R31, PR, RZ, 0x1 ;  /* 0x00000001ff1f7803 */ /* 0x000fe40000000000 */
[----:B------:R-:W-:Y:S02]  /*1d50*/  ISETP.NE.U32.AND P6, PT, R16, 0x1, PT ;  /* 0x000000011000780c */ /* 0x000fe40003fc5070 */
[----:B------:R-:W-:Y:S02]  /*1d60*/  CS2R R16, SRZ ;  /* 0x0000000000107805 */ /* 0x000fe4000001ff00 */
[----:B------:R-:W-:Y:S01]  /*1d70*/  ISETP.GT.AND P0, PT, R6, 0x3f, PT ;  /* 0x0000003f0600780c */ /* 0x000fe20003f04270 */
[----:B------:R-:W-:Y:S01]  /*1d80*/  FMUL.FTZ R34, R30, R30 ;  /* 0x0000001e1e227220 */ /* 0x000fe20000410000 */
[----:B------:R-:W-:-:S07]  /*1d90*/  IMAD.MOV.U32 R32, RZ, RZ, 0x3c0885e4 ;  /* 0x3c0885e4ff207424 */ /* 0x000fce00078e00ff */
[----:B------:R-:W-:Y:S02]  /*1da0*/  @P6 IMAD.MOV.U32 R33, RZ, RZ, 0x37cbac00 ;  /* 0x37cbac00ff216424 */ /* 0x000fe400078e00ff */
[----:B0-----:R-:W-:-:S05]  /*1db0*/  IMAD.WIDE R22, R23, 0x2, R20 ;  /* 0x0000000217167825 */ /* 0x001fca00078e0214 */
[----:B------:R0:W5:Y:S01]  /*1dc0*/  @P0 LDG.E.EL.64 R16, desc[UR4][R22.64] ;  /* 0x0000000416100981 */ /* 0x000162000c2e1b00 */
[----:B------:R-:W-:Y:S01]  /*1dd0*/  ISETP.NE.AND P0, PT, R31, RZ, PT ;  /* 0x000000ff1f00720c */ /* 0x000fe20003f05270 */
[----:B------:R-:W-:Y:S01]  /*1de0*/  @P6 IMAD.MOV.U32 R32, RZ, RZ, 0x3d2aaabb ;  /* 0x3d2aaabbff206424 */ /* 0x000fe200078e00ff */
[----:B------:R-:W-:Y:S01]  /*1df0*/  MOV R31, 0xb94d4153 ;  /* 0xb94d4153001f7802 */ /* 0x000fe20000000f00 */
[----:B------:R-:W-:Y:S01]  /*1e00*/  @P6 FFMA.FTZ R31, R34, R33, -0.0013887860113754868507 ;  /* 0xbab607ed221f6423 */ /* 0x000fe20000010021 */
[----:B------:R-:W-:-:S03]  /*1e10*/  FSEL R30, R30, 1, !P6 ;  /* 0x3f8000001e1e7808 */ /* 0x000fc60007000000 */
[C---:B------:R-:W-:Y:S01]  /*1e20*/  FFMA.FTZ R32, R34.reuse, R31, R32 ;  /* 0x0000001f22207223 */ /* 0x040fe20000010020 */
[----:B------:R-:W-:Y:S01]  /*1e30*/  IMAD.MOV.U32 R31, RZ, RZ, -0x41d55558 ;  /* 0xbe2aaaa8ff1f7424 */ /* 0x000fe200078e00ff */
[----:B0-----:R-:W-:Y:S01]  /*1e40*/  IADD3 R22, R29, 0x1, RZ ;  /* 0x000000011d167810 */ /* 0x001fe20007ffe0ff */
[----:B------:R-:W-:Y:S02]  /*1e50*/  @P6 IMAD.MOV.U32 R31, RZ, RZ, -0x41000001 ;  /* 0xbeffffffff1f6424 */ /* 0x000fe400078e00ff */
[----:B------:R-:W-:Y:S01]  /*1e60*/  FFMA.FTZ R23, R34, R30, RZ ;  /* 0x0000001e22177223 */ /* 0x000fe200000100ff */
[----:B------:R-:W-:Y:S01]  /*1e70*/  LOP3.LUT P6, RZ, R22, 0x2, RZ, 0xc0, !PT ;  /* 0x0000000216ff7812 */ /* 0x000fe200078cc0ff */
[----:B------:R-:W-:-:S04]  /*1e80*/  FFMA.FTZ R31, R34, R32, R31 ;  /* 0x00000020221f7223 */ /* 0x000fc8000001001f */
[----:B------:R-:W-:Y:S01]  /*1e90*/  FFMA.FTZ R30, R23, R31, R30 ;  /* 0x0000001f171e7223 */ /* 0x000fe2000001001e */
[----:B------:R-:W-:-:S04]  /*1ea0*/  VIADD R23, R28, 0x40 ;  /* 0x000000401c177836 */ /* 0x000fc80000000000 */
[----:B------:R-:W-:Y:S01]  /*1eb0*/  IMAD.WIDE R22, R23, 0x2, R20 ;  /* 0x0000000217167825 */ /* 0x000fe200078e0214 */
[----:B------:R-:W-:-:S03]  /*1ec0*/  CS2R R20, SRZ ;  /* 0x0000000000147805 */ /* 0x000fc6000001ff00 */
[----:B------:R-:W-:Y:S01]  /*1ed0*/  @P6 FFMA.FTZ R30, R30, -1, RZ ;  /* 0xbf8000001e1e6823 */ /* 0x000fe200000100ff */
[----:B------:R-:W-:-:S13]  /*1ee0*/  ISETP.GE.AND P6, PT, R6, 0x40, PT ;  /* 0x000000400600780c */ /* 0x000fda0003fc6270 */
[----:B------:R0:W5:Y:S01]  /*1ef0*/  @!P6 LDG.E.EL.64 R20, desc[UR4][R22.64] ;  /* 0x000000041614e981 */ /* 0x000162000c2e1b00 */
[----:B------:R-:W-:Y:S04]  /*1f00*/  BSSY B0, `(.L_x_12) ;  /* 0x0000039000007945 */ /* 0x000fe80003800000 */
[----:B------:R-:W-:Y:S05]  /*1f10*/  @!P5 BRA `(.L_x_13) ;  /* 0x0000000000dcd947 */ /* 0x000fea0003800000 */
[----:B------:R-:W-:Y:S01]  /*1f20*/  @!P0 FMUL.FTZ R11, RZ, R7 ;  /* 0x00000007ff0b8220 */ /* 0x000fe20000410000 */
[----:B------:R-:W-:Y:S01]  /*1f30*/  @!P0 IMAD.MOV.U32 R0, RZ, RZ, RZ ;  /* 0x000000ffff008224 */ /* 0x000fe200078e00ff */
[----:B------:R-:W-:Y:S06]  /*1f40*/  @!P0 BRA `(.L_x_13) ;  /* 0x0000000000d08947 */ /* 0x000fec0003800000 */
[----:B------:R-:W-:Y:S01]  /*1f50*/  IMAD.SHL.U32 R0, R7, 0x100, RZ ;  /* 0x0000010007007824 */ /* 0x000fe200078e00ff */
[----:B------:R-:W-:Y:S01]  /*1f60*/  HFMA2.MMA R32, -RZ, RZ, 0, 0 ;  /* 0x00000000ff207435 */ /* 0x000fe200000001ff */
[----:B------:R-:W-:Y:S01]  /*1f70*/  SHF.R.U32.HI R31, RZ, 0x17, R7 ;  /* 0x00000017ff1f7819 */ /* 0x000fe20000011607 */
[----:B------:R-:W-:Y:S01]  /*1f80*/  IMAD.MOV.U32 R6, RZ, RZ, RZ ;  /* 0x000000ffff067224 */ /* 0x000fe200078e00ff */
[----:B------:R-:W-:Y:S01]  /*1f90*/  ULDC.64 UR6, c[0x4][0x8] ;  /* 0x0100020000067ab9 */ /* 0x000fe20000000a00 */
[----:B------:R-:W-:Y:S01]  /*1fa0*/  LOP3.LUT R33, R0, 0x80000000, RZ, 0xfc, !PT ;  /* 0x8000000000217812 */ /* 0x000fe200078efcff */
[----:B------:R-:W-:Y:S02]  /*1fb0*/  IMAD.MOV.U32 R0, RZ, RZ, RZ ;  /* 0x000000ffff007224 */ /* 0x000fe400078e00ff */
[----:B------:R-:W-:-:S07]  /*1fc0*/  IMAD.MOV.U32 R11, RZ, RZ, R1 ;  /* 0x000000ffff0b7224 */ /* 0x000fce00078e0001 */
.L_x_14:
[----:B0-----:R-:W-:-:S04]  /*1fd0*/  IADD3 R22, P0, R0, UR6, RZ ;  /* 0x0000000600167c10 */ /* 0x001fc8000ff1e0ff */
        /* <DEDUP_REMOVED lines=13> */
[----:B------:R-:W-:Y:S01]  /*20b0*/  LOP3.LUT R0, R31, 0xe0, RZ, 0xc0, !PT ;  /* 0x000000e01f007812 */ /* 0x000fe200078ec0ff */
[----:B------:R0:W-:Y:S01]  /*20c0*/  STL [R1+0x18], R6 ;  /* 0x0000180601007387 */ /* 0x0001e20000100800 */
[----:B------:R-:W-:-:S03]  /*20d0*/  LOP3.LUT P0, RZ, R7, 0xf800000, RZ, 0xc0, !PT ;  /* 0x0f80000007ff7812 */ /* 0x000fc6000780c0ff */
[----:B------:R-:W-:-:S05]  /*20e0*/  VIADD R0, R0, 0xffffff80 ;  /* 0xffffff8000007836 */ /* 0x000fca0000000000 */
        /* <DEDUP_REMOVED lines=14> */
[C---:B------:R-:W-:Y:S02]  /*21d0*/  LEA.HI R0, R31.reuse, R22, RZ, 0x1 ;  /* 0x000000161f007211 */ /* 0x040fe400078f08ff */
[----:B------:R-:W-:-:S03]  /*21e0*/  LOP3.LUT R7, R31, R7, RZ, 0x3c, !PT ;  /* 0x000000071f077212 */ /* 0x000fc600078e3cff */
[----:B0-----:R-:W-:-:S04]  /*21f0*/  IMAD.MOV R6, RZ, RZ, -R0 ;  /* 0x000000ffff067224 */ /* 0x001fc800078e0a00 */
[----:B------:R-:W-:Y:S01]  /*2200*/  @!P0 IMAD.MOV.U32 R0, RZ, RZ, R6 ;  /* 0x000000ffff008224 */ /* 0x000fe200078e0006 */
[----:B------:R-:W-:Y:S02]  /*2210*/  SHF.R.S32.HI R6, RZ, 0x1f, R31 ;  /* 0x0000001fff067819 */ /* 0x000fe4000001141f */
[----:B------:R-:W-:Y:S02]  /*2220*/  ISETP.GE.AND P0, PT, R7, RZ, PT ;  /* 0x000000ff0700720c */ /* 0x000fe40003f06270 */
[C---:B------:R-:W-:Y:S02]  /*2230*/  LOP3.LUT R22, R6.reuse, R11, RZ, 0x3c, !PT ;  /* 0x0000000b06167212 */ /* 0x040fe400078e3cff */
[----:B------:R-:W-:-:S06]  /*2240*/  LOP3.LUT R23, R6, R31, RZ, 0x3c, !PT ;  /* 0x0000001f06177212 */ /* 0x000fcc00078e3cff */
[----:B------:R-:W0:Y:S02]  /*2250*/  I2F.F64.S64 R22, R22 ;  /* 0x0000001600167312 */ /* 0x000e240000301c00 */
[----:B0-----:R-:W-:-:S10]  /*2260*/  DMUL R28, R22, UR6 ;  /* 0x00000006161c7c28 */ /* 0x001fd40008000000 */
[----:B------:R-:W0:Y:S02]  /*2270*/  F2F.F32.F64 R28, R28 ;  /* 0x0000001c001c7310 */ /* 0x000e240000301000 */
[----:B0-----:R-:W-:-:S07]  /*2280*/  FSEL R11, -R28, R28, !P0 ;  /* 0x0000001c1c0b7208 */ /* 0x001fce0004000100 */
.L_x_13:
[----:B------:R-:W-:Y:S05]  /*2290*/  BSYNC B0 ;  /* 0x0000000000007941 */ /* 0x000fea0003800000 */
.L_x_12:
[----:B------:R-:W-:Y:S01]  /*22a0*/  LOP3.LUT R6, R0, 0x1, RZ, 0xc0, !PT ;  /* 0x0000000100067812 */ /* 0x000fe200078ec0ff */
[----:B0-----:R-:W-:Y:S01]  /*22b0*/  FMUL.FTZ R23, R11, R11 ;  /* 0x0000000b0b177220 */ /* 0x001fe20000410000 */
[----:B------:R-:W-:Y:S01]  /*22c0*/  MOV R7, 0xb94d4153 ;  /* 0xb94d415300077802 */ /* 0x000fe20000000f00 */
[----:B------:R-:W-:Y:S01]  /*22d0*/  IMAD.MOV.U32 R22, RZ, RZ, 0x3c0885e4 ;  /* 0x3c0885e4ff167424 */ /* 0x000fe200078e00ff */
[----:B------:R-:W-:Y:S01]  /*22e0*/  ISETP.NE.U32.AND P0, PT, R6, 0x1, PT ;  /* 0x000000010600780c */ /* 0x000fe20003f05070 */
[----:B------:R-:W-:Y:S01]  /*22f0*/  BSSY B0, `(.L_x_15) ;  /* 0x0000045000007945 */ /* 0x000fe20003800000 */
[----:B------:R-:W-:Y:S01]  /*2300*/  ISETP.NE.AND P5, PT, R13, RZ, PT ;  /* 0x000000ff0d00720c */ /* 0x000fe20003fa5270 */
[----:B------:R-:W-:-:S10]  /*2310*/  IMAD.MOV.U32 R13, RZ, RZ, -0x41d55558 ;  /* 0xbe2aaaa8ff0d7424 */ /* 0x000fd400078e00ff */
[----:B------:R-:W-:Y:S01]  /*2320*/  @!P0 IMAD.MOV.U32 R6, RZ, RZ, 0x37cbac00 ;  /* 0x37cbac00ff068424 */ /* 0x000fe200078e00ff */
[----:B------:R-:W-:Y:S01]  /*2330*/  @!P0 MOV R13, 0xbeffffff ;  /* 0xbeffffff000d8802 */ /* 0x000fe20000000f00 */
[----:B------:R-:W-:Y:S02]  /*2340*/  @!P0 IMAD.MOV.U32 R22, RZ, RZ, 0x3d2aaabb ;  /* 0x3d2aaabbff168424 */ /* 0x000fe400078e00ff */
[----:B------:R-:W-:Y:S01]  /*2350*/  @!P0 FFMA.FTZ R7, R23, R6, -0.0013887860113754868507 ;  /* 0xbab607ed17078423 */ /* 0x000fe20000010006 */
[----:B------:R-:W-:Y:S02]  /*2360*/  FSEL R6, R11, 1, P0 ;  /* 0x3f8000000b067808 */ /* 0x000fe40000000000 */
[----:B------:R-:W-:Y:S01]  /*2370*/  LOP3.LUT P0, RZ, R0, 0x2, RZ, 0xc0, !PT ;  /* 0x0000000200ff7812 */ /* 0x000fe2000780c0ff */
[----:B------:R-:W-:-:S04]  /*2380*/  FFMA.FTZ R22, R23, R7, R22 ;  /* 0x0000000717167223 */ /* 0x000fc80000010016 */
[C---:B------:R-:W-:Y:S01]  /*2390*/  FFMA.FTZ R13, R23.reuse, R22, R13 ;  /* 0x00000016170d7223 */ /* 0x040fe2000001000d */
[----:B------:R-:W-:-:S04]  /*23a0*/  FFMA.FTZ R23, R23, R6, RZ ;  /* 0x0000000617177223 */ /* 0x000fc800000100ff */
[----:B------:R-:W-:-:S04]  /*23b0*/  FFMA.FTZ R6, R23, R13, R6 ;  /* 0x0000000d17067223 */ /* 0x000fc80000010006 */
        /* <DEDUP_REMOVED lines=10> */
[----:B------:R-:W-:Y:S01]  /*2460*/  ULDC.64 UR6, c[0x4][0x8] ;  /* 0x0100020000067ab9 */ /* 0x000fe20000000a00 */
[----:B------:R-:W-:Y:S01]  /*2470*/  LOP3.LUT R31, R7, 0x80000000, RZ, 0xfc, !PT ;  /* 0x80000000071f7812 */ /* 0x000fe200078efcff */
[----:B------:R-:W-:Y:S02]  /*2480*/  IMAD.MOV.U32 R7, RZ, RZ, R1 ;  /* 0x000000ffff077224 */ /* 0x000fe400078e0001 */
[----:B------:R-:W-:Y:S02]  /*2490*/  VIADD R14, R0, 0xffffff80 ;  /* 0xffffff80000e7836 */ /* 0x000fe40000000000 */
[----:B------:R-:W-:-:S03]  /*24a0*/  IMAD.MOV.U32 R0, RZ, RZ, RZ ;  /* 0x000000ffff007224 */ /* 0x000fc600078e00ff */
[----:B------:R-:W-:-:S07]  /*24b0*/  SHF.R.U32.HI R14, RZ, 0x5, R14 ;  /* 0x00000005ff0e7819 */ /* 0x000fce000001160e */
.L_x_17:
[----:B------:R-:W-:-:S04]  /*24c0*/  IADD3 R12, P0, R11, UR6, RZ ;  /* 0x000000060b0c7c10 */ /* 0x000fc8000ff1e0ff */
[----:B------:R-:W-:-:S05]  /*24d0*/  IADD3.X R13, R29, UR7, RZ, P0, !PT ;  /* 0x000000071d0d7c10 */ /* 0x000fca00087fe4ff */
[----:B------:R0:W2:Y:S01]  /*24e0*/  LDG.E.CONSTANT R23, desc[UR4][R12.64] ;  /* 0x000000040c177981 */ /* 0x0000a2000c1e9900 */
[----:B------:R-:W-:-:S04]  /*24f0*/  IADD3 R11, P1, R11, 0x4, RZ ;  /* 0x000000040b0b7810 */ /* 0x000fc80007f3e0ff */
[----:B------:R-:W-:Y:S02]  /*2500*/  ISETP.NE.U32.AND P0, PT, R11, 0x18, PT ;  /* 0x000000180b00780c */ /* 0x000fe40003f05070 */
[----:B------:R-:W-:Y:S01]  /*2510*/  IADD3.X R29, RZ, R29, RZ, P1, !PT ;  /* 0x0000001dff1d7210 */ /* 0x000fe20000ffe4ff */
[----:B0-----:R-:W-:-:S03]  /*2520*/  IMAD.MOV.U32 R12, RZ, RZ, R0 ;  /* 0x000000ffff0c7224 */ /* 0x001fc600078e0000 */
[----:B------:R-:W-:Y:S01]  /*2530*/  ISETP.NE.AND.EX P0, PT, R29, RZ, PT, P0 ;  /* 0x000000ff1d00720c */ /* 0x000fe20003f05300 */
[----:B------:R-:W-:Y:S02]  /*2540*/  IMAD.MOV.U32 R13, RZ, RZ, RZ ;  /* 0x000000ffff0d7224 */ /* 0x000fe400078e00ff */
[----:B--2---:R-:W-:-:S04]  /*2550*/  IMAD.WIDE.U32 R22, R31, R23, R12 ;  /* 0x000000171f167225 */ /* 0x004fc800078e000c */
[----:B------:R-:W-:Y:S01]  /*2560*/  IMAD.MOV.U32 R0, RZ, RZ, R23 ;  /* 0x000000ffff007224 */ /* 0x000fe200078e0017 */
[----:B------:R0:W-:Y:S02]  /*2570*/  STL [R7], R22 ;  /* 0x0000001607007387 */ /* 0x0001e40000100800 */
[----:B0-----:R-:W-:-:S03]  /*2580*/  VIADD R7, R7, 0x4 ;  /* 0x0000000407077836 */ /* 0x001fc60000000000 */
        /* <DEDUP_REMOVED lines=9> */
[----:B------:R-:W-:-:S02]  /*2620*/  ISETP.GE.AND P1, PT, R8, RZ, PT ;  /* 0x000000ff0800720c */ /* 0x000fc40003f26270 */
[-C--:B--2---:R-:W-:Y:S02]  /*2630*/  SHF.L.W.U32.HI R14, R7, R28.reuse, R14 ;  /* 0x0000001c070e7219 */ /* 0x084fe40000010e0e */
[----:B---3--:R-:W-:-:S04]  /*2640*/  @P0 SHF.L.W.U32.HI R7, R11, R28, R7 ;  /* 0x0000001c0b070219 */ /* 0x008fc80000010e07 */
[C-C-:B------:R-:W-:Y:S01]  /*2650*/  SHF.L.W.U32.HI R11, R7.reuse, 0x2, R14.reuse ;  /* 0x00000002070b7819 */ /* 0x140fe20000010e0e */
[----:B------:R-:W-:Y:S01]  /*2660*/  IMAD.SHL.U32 R7, R7, 0x4, RZ ;  /* 0x0000000407077824 */ /* 0x000fe200078e00ff */
[----:B------:R-:W-:Y:S02]  /*2670*/  SHF.R.U32.HI R14, RZ, 0x1e, R14 ;  /* 0x0000001eff0e7819 */ /* 0x000fe4000001160e */
[----:B------:R-:W-:Y:S02]  /*2680*/  SHF.R.S32.HI R22, RZ, 0x1f, R11 ;  /* 0x0000001fff167819 */ /* 0x000fe4000001140b */
[C---:B------:R-:W-:Y:S02]  /*2690*/  LEA.HI R14, R11.reuse, R14, RZ, 0x1 ;  /* 0x0000000e0b0e7211 */ /* 0x040fe400078f08ff */
[C---:B------:R-:W-:Y:S02]  /*26a0*/  LOP3.LUT R12, R22.reuse, R7, RZ, 0x3c, !PT ;  /* 0x00000007160c7212 */ /* 0x040fe400078e3cff */
[----:B------:R-:W-:Y:S01]  /*26b0*/  LOP3.LUT R13, R22, R11, RZ, 0x3c, !PT ;  /* 0x0000000b160d7212 */ /* 0x000fe200078e3cff */
[----:B0-----:R-:W-:Y:S01]  /*26c0*/  IMAD.MOV R0, RZ, RZ, -R14 ;  /* 0x000000ffff007224 */ /* 0x001fe200078e0a0e */
[----:B------:R-:W-:-:S04]  /*26d0*/  LOP3.LUT R8, R11, R8, RZ, 0x3c, !PT ;  /* 0x000000080b087212 */ /* 0x000fc800078e3cff */
[----:B------:R-:W0:Y:S01]  /*26e0*/  I2F.F64.S64 R12, R12 ;  /* 0x0000000c000c7312 */ /* 0x000e220000301c00 */
[----:B------:R-:W-:Y:S02]  /*26f0*/  ISETP.GE.AND P0, PT, R8, RZ, PT ;  /* 0x000000ff0800720c */ /* 0x000fe40003f06270 */
[----:B------:R-:W-:Y:S01]  /*2700*/  @!P1 MOV R14, R0 ;  /* 0x00000000000e9202 */ /* 0x000fe20000000f00 */
[----:B0-----:R-:W-:-:S10]  /*2710*/  DMUL R22, R12, UR6 ;  /* 0x000000060c167c28 */ /* 0x001fd40008000000 */
[----:B------:R-:W0:Y:S02]  /*2720*/  F2F.F32.F64 R22, R22 ;  /* 0x0000001600167310 */ /* 0x000e240000301000 */
[----:B0-----:R-:W-:-:S07]  /*2730*/  FSEL R12, -R22, R22, !P0 ;  /* 0x00000016160c7208 */ /* 0x001fce0004000100 */
.L_x_16:
[----:B------:R-:W-:Y:S05]  /*2740*/  BSYNC B0 ;  /* 0x0000000000007941 */ /* 0x000fea0003800000 */
.L_x_15:
[----:B------:R-:W-:Y:S01]  /*2750*/  LOP3.LUT R0, R14, 0x1, RZ, 0xc0, !PT ;  /* 0x000000010e007812 */ /* 0x000fe200078ec0ff */
[----:B------:R-:W-:Y:S01]  /*2760*/  FMUL.FTZ R13, R12, R12 ;  /* 0x0000000c0c0d7220 */ /* 0x000fe20000410000 */
[----:B------:R-:W-:Y:S01]  /*2770*/  HFMA2.MMA R11, -RZ, RZ, -1.541015625, -0.052001953125 ;  /* 0xbe2aaaa8ff0b7435 */ /* 0x000fe200000001ff */
[----:B------:R-:W-:Y:S01]  /*2780*/  IMAD.MOV.U32 R7, RZ, RZ, -0x46b2bead ;  /* 0xb94d4153ff077424 */ /* 0x000fe200078e00ff */
[----:B------:R-:W-:Y:S01]  /*2790*/  ISETP.NE.U32.AND P0, PT, R0, 0x1, PT ;  /* 0x000000010000780c */ /* 0x000fe20003f05070 */
[----:B------:R-:W-:Y:S01]  /*27a0*/  IMAD.MOV.U32 R8, RZ, RZ, 0x3c0885e4 ;  /* 0x3c0885e4ff087424 */ /* 0x000fe200078e00ff */
[----:B------:R-:W-:Y:S01]  /*27b0*/  ISETP.NE.AND P5, PT, R24, RZ, PT ;  /* 0x000000ff1800720c */ /* 0x000fe20003fa5270 */
[----:B------:R-:W-:Y:S01]  /*27c0*/  BSSY B0, `(.L_x_18) ;  /* 0x0000043000007945 */ /* 0x000fe20003800000 */
[----:B------:R-:W-:-:S09]  /*27d0*/  LOP3.LUT P1, RZ, R14, 0x2, RZ, 0xc0, !PT ;  /* 0x000000020eff7812 */ /* 0x000fd2000782c0ff */
[----:B------:R-:W-:Y:S02]  /*27e0*/  @!P0 IMAD.MOV.U32 R0, RZ, RZ, 0x37cbac00 ;  /* 0x37cbac00ff008424 */ /* 0x000fe400078e00ff */
[----:B------:R-:W-:Y:S02]  /*27f0*/  @!P0 IMAD.MOV.U32 R8, RZ, RZ, 0x3d2aaabb ;  /* 0x3d2aaabbff088424 */ /* 0x000fe400078e00ff */
[C---:B------:R-:W-:Y:S01]  /*2800*/  @!P0 FFMA.FTZ R7, R13.reuse, R0, -0.0013887860113754868507 ;  /* 0xbab607ed0d078423 */ /* 0x040fe20000010000 */
[----:B------:R-:W-:Y:S01]  /*2810*/  FSEL R0, R12, 1, P0 ;  /* 0x3f8000000c007808 */ /* 0x000fe20000000000 */
[----:B------:R-:W-:Y:S02]  /*2820*/  @!P0 IMAD.MOV.U32 R11, RZ, RZ, -0x41000001 ;  /* 0xbeffffffff0b8424 */ /* 0x000fe400078e00ff */
[C---:B------:R-:W-:Y:S02]  /*2830*/  FFMA.FTZ R8, R13.reuse, R7, R8 ;  /* 0x000000070d087223 */ /* 0x040fe40000010008 */
[----:B------:R-:W-:-:S02]  /*2840*/  FFMA.FTZ R7, R13, R0, RZ ;  /* 0x000000000d077223 */ /* 0x000fc400000100ff */
[----:B------:R-:W-:-:S04]  /*2850*/  FFMA.FTZ R11, R13, R8, R11 ;  /* 0x000000080d0b7223 */ /* 0x000fc8000001000b */
        /* <DEDUP_REMOVED lines=8> */
[----:B------:R-:W-:Y:S01]  /*28e0*/  MOV R11, RZ ;  /* 0x000000ff000b7202 */ /* 0x000fe20000000f00 */
        /* <DEDUP_REMOVED lines=8> */
.L_x_20:
[----:B------:R-:W-:-:S04]  /*2970*/  IADD3 R14, P0, R11, UR6, RZ ;  /* 0x000000060b0e7c10 */ /* 0x000fc8000ff1e0ff */
[----:B------:R-:W-:-:S05]  /*2980*/  IADD3.X R15, R13, UR7, RZ, P0, !PT ;  /* 0x000000070d0f7c10 */ /* 0x000fca00087fe4ff */
[----:B------:R0:W2:Y:S01]  /*2990*/  LDG.E.CONSTANT R23, desc[UR4][R14.64] ;  /* 0x000000040e177981 */ /* 0x0000a2000c1e9900 */
[----:B------:R-:W-:-:S04]  /*29a0*/  IADD3 R11, P1, R11, 0x4, RZ ;  /* 0x000000040b0b7810 */ /* 0x000fc80007f3e0ff */
[----:B------:R-:W-:Y:S01]  /*29b0*/  ISETP.NE.U32.AND P0, PT, R11, 0x18, PT ;  /* 0x000000180b00780c */ /* 0x000fe20003f05070 */
[----:B------:R-:W-:Y:S01]  /*29c0*/  IMAD.X R13, RZ, RZ, R13, P1 ;  /* 0x000000ffff0d7224 */ /* 0x000fe200008e060d */
[----:B0-----:R-:W-:-:S04]  /*29d0*/  HFMA2.MMA R15, -RZ, RZ, 0, 0 ;  /* 0x00000000ff0f7435 */ /* 0x001fc800000001ff */
[----:B------:R-:W-:Y:S01]  /*29e0*/  ISETP.NE.AND.EX P0, PT, R13, RZ, PT, P0 ;  /* 0x000000ff0d00720c */ /* 0x000fe20003f05300 */
[----:B------:R-:W-:-:S04]  /*29f0*/  IMAD.MOV.U32 R14, RZ, RZ, R8 ;  /* 0x000000ffff0e7224 */ /* 0x000fc800078e0008 */
[----:B--2---:R-:W-:-:S04]  /*2a00*/  IMAD.WIDE.U32 R22, R25, R23, R14 ;  /* 0x0000001719167225 */ /* 0x004fc800078e000e */
[----:B------:R-:W-:Y:S01]  /*2a10*/  IMAD.MOV.U32 R8, RZ, RZ, R23 ;  /* 0x000000ffff087224 */ /* 0x000fe200078e0017 */
[----:B------:R0:W-:Y:S02]  /*2a20*/  STL [R7], R22 ;  /* 0x0000001607007387 */ /* 0x0001e40000100800 */
[----:B0-----:R-:W-:Y:S01]  /*2a30*/  VIADD R7, R7, 0x4 ;  /* 0x0000000407077836 */ /* 0x001fe20000000000 */
[----:B------:R-:W-:Y:S06]  /*2a40*/  @P0 BRA `(.L_x_20) ;  /* 0xfffffffc00c80947 */ /* 0x000fec000383ffff */
[C---:B------:R-:W-:Y:S01]  /*2a50*/  LOP3.LUT P0, RZ, R9.reuse, 0xf800000, RZ, 0xc0, !PT ;  /* 0x0f80000009ff7812 */ /* 0x040fe2000780c0ff */
        /* <DEDUP_REMOVED lines=9> */
[----:B---3--:R-:W-:Y:S02]  /*2af0*/  @P0 SHF.L.W.U32.HI R7, R11, R24, R7 ;  /* 0x000000180b070219 */ /* 0x008fe40000010e07 */
[--C-:B------:R-:W-:Y:S02]  /*2b00*/  SHF.R.U32.HI R25, RZ, 0x1e, R12.reuse ;  /* 0x0000001eff197819 */ /* 0x100fe4000001160c */
[C---:B------:R-:W-:Y:S01]  /*2b10*/  SHF.L.W.U32.HI R14, R7.reuse, 0x2, R12 ;  /* 0x00000002070e7819 */ /* 0x040fe20000010e0c */
[----:B------:R-:W-:-:S03]  /*2b20*/  IMAD.SHL.U32 R7, R7, 0x4, RZ ;  /* 0x0000000407077824 */ /* 0x000fc600078e00ff */
[----:B------:R-:W-:Y:S02]  /*2b30*/  SHF.R.S32.HI R11, RZ, 0x1f, R14 ;  /* 0x0000001fff0b7819 */ /* 0x000fe4000001140e */
[C---:B------:R-:W-:Y:S02]  /*2b40*/  LEA.HI R25, R14.reuse, R25, RZ, 0x1 ;  /* 0x000000190e197211 */ /* 0x040fe400078f08ff */
[C---:B------:R-:W-:Y:S02]  /*2b50*/  LOP3.LUT R22, R11.reuse, R7, RZ, 0x3c, !PT ;  /* 0x000000070b167212 */ /* 0x040fe400078e3cff */
[----:B------:R-:W-:Y:S02]  /*2b60*/  LOP3.LUT R23, R11, R14, RZ, 0x3c, !PT ;  /* 0x0000000e0b177212 */ /* 0x000fe400078e3cff */
[----:B------:R-:W-:Y:S02]  /*2b70*/  LOP3.LUT R9, R14, R9, RZ, 0x3c, !PT ;  /* 0x000000090e097212 */ /* 0x000fe400078e3cff */
[----:B------:R-:W-:-:S02]  /*2b80*/  IADD3 R7, -R25, RZ, RZ ;  /* 0x000000ff19077210 */ /* 0x000fc40007ffe1ff */
[----:B------:R-:W1:Y:S01]  /*2b90*/  I2F.F64.S64 R22, R22 ;  /* 0x0000001600167312 */ /* 0x000e620000301c00 */
[----:B------:R-:W-:Y:S02]  /*2ba0*/  ISETP.GE.AND P0, PT, R9, RZ, PT ;  /* 0x000000ff0900720c */ /* 0x000fe40003f06270 */
[----:B------:R-:W-:Y:S01]  /*2bb0*/  @!P1 IMAD.MOV.U32 R25, RZ, RZ, R7 ;  /* 0x000000ffff199224 */ /* 0x000fe200078e0007 */
[----:B-1----:R-:W-:-:S10]  /*2bc0*/  DMUL R28, R22, UR6 ;  /* 0x00000006161c7c28 */ /* 0x002fd40008000000 */
[----:B------:R-:W1:Y:S02]  /*2bd0*/  F2F.F32.F64 R28, R28 ;  /* 0x0000001c001c7310 */ /* 0x000e640000301000 */
[----:B01----:R-:W-:-:S07]  /*2be0*/  FSEL R15, -R28, R28, !P0 ;  /* 0x0000001c1c0f7208 */ /* 0x003fce0004000100 */
.L_x_19:
[----:B------:R-:W-:Y:S05]  /*2bf0*/  BSYNC B0 ;  /* 0x0000000000007941 */ /* 0x000fea0003800000 */
.L_x_18:
[----:B------:R-:W-:Y:S01]  /*2c00*/  LOP3.LUT R7, R25, 0x1, RZ, 0xc0, !PT ;  /* 0x0000000119077812 */ /* 0x000fe200078ec0ff */
[----:B------:R-:W-:Y:S01]  /*2c10*/  FMUL.FTZ R12, R15, R15 ;  /* 0x0000000f0f0c7220 */ /* 0x000fe20000410000 */
[----:B------:R-:W-:Y:S01]  /*2c20*/  IMAD.MOV.U32 R8, RZ, RZ, -0x46b2bead ;  /* 0xb94d4153ff087424 */ /* 0x000fe200078e00ff */
[----:B------:R-:W-:Y:S01]  /*2c30*/  MOV R11, 0xbe2aaaa8 ;  /* 0xbe2aaaa8000b7802 */ /* 0x000fe20000000f00 */
[----:B------:R-:W-:Y:S01]  /*2c40*/  IMAD.MOV.U32 R9, RZ, RZ, 0x3c0885e4 ;  /* 0x3c0885e4ff097424 */ /* 0x000fe200078e00ff */
[----:B------:R-:W-:Y:S01]  /*2c50*/  ISETP.NE.U32.AND P0, PT, R7, 0x1, PT ;  /* 0x000000010700780c */ /* 0x000fe20003f05070 */
[----:B------:R-:W-:Y:S01]  /*2c60*/  BSSY B0, `(.L_x_21) ;  /* 0x0000043000007945 */ /* 0x000fe20003800000 */
[----:B------:R-:W-:-:S11]  /*2c70*/  LOP3.LUT P1, RZ, R25, 0x2, RZ, 0xc0, !PT ;  /* 0x0000000219ff7812 */ /* 0x000fd6000782c0ff */
        /* <DEDUP_REMOVED lines=25> */
.L_x_23:
[----:B------:R-:W-:-:S04]  /*2e10*/  IADD3 R14, P0, R11, UR6, RZ ;  /* 0x000000060b0e7c10 */ /* 0x000fc8000ff1e0ff */
[----:B------:R-:W-:-:S05]  /*2e20*/  IADD3.X R15, R13, UR7, RZ, P0, !PT ;  /* 0x000000070d0f7c10 */ /* 0x000fca00087fe4ff */
[----:B------:R0:W2:Y:S01]  /*2e30*/  LDG.E.CONSTANT R25, desc[UR4][R14.64] ;  /* 0x000000040e197981 */ /* 0x0000a2000c1e9900 */
[----:B------:R-:W-:-:S04]  /*2e40*/  IADD3 R11, P1, R11, 0x4, RZ ;  /* 0x000000040b0b7810 */ /* 0x000fc80007f3e0ff */
[----:B------:R-:W-:Y:S01]  /*2e50*/  ISETP.NE.U32.AND P0, PT, R11, 0x18, PT ;  /* 0x000000180b00780c */ /* 0x000fe20003f05070 */
[----:B------:R-:W-:Y:S01]  /*2e60*/  IMAD.X R13, RZ, RZ, R13, P1 ;  /* 0x000000ffff0d7224 */ /* 0x000fe200008e060d */
[----:B0-----:R-:W-:Y:S01]  /*2e70*/  MOV R14, R8 ;  /* 0x00000008000e7202 */ /* 0x001fe20000000f00 */
[----:B------:R-:W-:-:S03]  /*2e80*/  IMAD.MOV.U32 R15, RZ, RZ, RZ ;  /* 0x000000ffff0f7224 */ /* 0x000fc600078e00ff */
[----:B------:R-:W-:Y:S01]  /*2e90*/  ISETP.NE.AND.EX P0, PT, R13, RZ, PT, P0 ;  /* 0x000000ff0d00720c */ /* 0x000fe20003f05300 */
[----:B--2---:R-:W-:-:S04]  /*2ea0*/  IMAD.WIDE.U32 R24, R23, R25, R14 ;  /* 0x0000001917187225 */ /* 0x004fc800078e000e */
[----:B------:R-:W-:Y:S01]  /*2eb0*/  IMAD.MOV.U32 R8, RZ, RZ, R25 ;  /* 0x000000ffff087224 */ /* 0x000fe200078e0019 */
[----:B------:R0:W-:Y:S02]  /*2ec0*/  STL [R9], R24 ;  /* 0x0000001809007387 */ /* 0x0001e40000100800 */
[----:B0-----:R-:W-:-:S05]  /*2ed0*/  VIADD R9, R9, 0x4 ;  /* 0x0000000409097836 */ /* 0x001fca0000000000 */
        /* <DEDUP_REMOVED lines=12> */
[C-C-:B------:R-:W-:Y:S02]  /*2fa0*/  SHF.L.W.U32.HI R27, R9.reuse, 0x2, R12.reuse ;  /* 0x00000002091b7819 */ /* 0x140fe40000010e0c */
[----:B------:R-:W-:Y:S02]  /*2fb0*/  SHF.L.U32 R9, R9, 0x2, RZ ;  /* 0x0000000209097819 */ /* 0x000fe400000006ff */
[----:B------:R-:W-:Y:S02]  /*2fc0*/  SHF.R.S32.HI R14, RZ, 0x1f, R27 ;  /* 0x0000001fff0e7819 */ /* 0x000fe4000001141b */
[----:B------:R-:W-:Y:S02]  /*2fd0*/  SHF.R.U32.HI R12, RZ, 0x1e, R12 ;  /* 0x0000001eff0c7819 */ /* 0x000fe4000001160c */
[C---:B------:R-:W-:Y:S02]  /*2fe0*/  LOP3.LUT R22, R14.reuse, R9, RZ, 0x3c, !PT ;  /* 0x000000090e167212 */ /* 0x040fe400078e3cff */
[----:B------:R-:W-:-:S02]  /*2ff0*/  LOP3.LUT R23, R14, R27, RZ, 0x3c, !PT ;  /* 0x0000001b0e177212 */ /* 0x000fc400078e3cff */
[C---:B------:R-:W-:Y:S02]  /*3000*/  LOP3.LUT R10, R27.reuse, R10, RZ, 0x3c, !PT ;  /* 0x0000000a1b0a7212 */ /* 0x040fe400078e3cff */
[----:B------:R-:W-:Y:S02]  /*3010*/  LEA.HI R27, R27, R12, RZ, 0x1 ;  /* 0x0000000c1b1b7211 */ /* 0x000fe400078f08ff */
[----:B------:R-:W0:Y:S01]  /*3020*/  I2F.F64.S64 R22, R22 ;  /* 0x0000001600167312 */ /* 0x000e220000301c00 */
[----:B------:R-:W-:Y:S02]  /*3030*/  ISETP.GE.AND P0, PT, R10, RZ, PT ;  /* 0x000000ff0a00720c */ /* 0x000fe40003f06270 */
[----:B------:R-:W-:-:S04]  /*3040*/  IMAD.MOV R10, RZ, RZ, -R27 ;  /* 0x000000ffff0a7224 */ /* 0x000fc800078e0a1b */
[----:B------:R-:W-:Y:S01]  /*3050*/  @!P1 IMAD.MOV.U32 R27, RZ, RZ, R10 ;  /* 0x000000ffff1b9224 */ /* 0x000fe200078e000a */
[----:B0-----:R-:W-:-:S10]  /*3060*/  DMUL R8, R22, UR6 ;  /* 0x0000000616087c28 */ /* 0x001fd40008000000 */
[----:B------:R-:W0:Y:S02]  /*3070*/  F2F.F32.F64 R8, R8 ;  /* 0x0000000800087310 */ /* 0x000e240000301000 */
[----:B0-----:R-:W-:-:S07]  /*3080*/  FSEL R26, -R8, R8, !P0 ;  /* 0x00000008081a7208 */ /* 0x001fce0004000100 */
.L_x_22:
[----:B------:R-:W-:Y:S05]  /*3090*/  BSYNC B0 ;  /* 0x0000000000007941 */ /* 0x000fea0003800000 */
.L_x_21:
[C---:B------:R-:W-:Y:S01]  /*30a0*/  LOP3.LUT R8, R27.reuse, 0x1, RZ, 0xc0, !PT ;  /* 0x000000011b087812 */ /* 0x040fe200078ec0ff */
[----:B------:R-:W-:Y:S01]  /*30b0*/  FMUL.FTZ R23, R26, R26 ;  /* 0x0000001a1a177220 */ /* 0x000fe20000410000 */
[----:B-----5:R-:W-:Y:S01]  /*30c0*/  HADD2.F32 R11, -RZ, R20.H0_H0 ;  /* 0x20000014ff0b7230 */ /* 0x020fe20000004100 */
[----:B------:R-:W-:Y:S01]  /*30d0*/  LOP3.LUT P1, RZ, R27, 0x2, RZ, 0xc0, !PT ;  /* 0x000000021bff7812 */ /* 0x000fe2000782c0ff */
[----:B------:R-:W-:Y:S01]  /*30e0*/  IMAD.MOV.U32 R9, RZ, RZ, 0x3c0885e4 ;  /* 0x3c0885e4ff097424 */ /* 0x000fe200078e00ff */
[----:B------:R-:W-:Y:S01]  /*30f0*/  ISETP.NE.U32.AND P0, PT, R8, 0x1, PT ;  /* 0x000000010800780c */ /* 0x000fe20003f05070 */
[----:B------:R-:W-:Y:S02]  /*3100*/  IMAD.MOV.U32 R8, RZ, RZ, -0x46b2bead ;  /* 0xb94d4153ff087424 */ /* 0x000fe400078e00ff */
[----:B------:R-:W-:Y:S02]  /*3110*/  HADD2.F32 R15, -RZ, R16.H0_H0 ;  /* 0x20000010ff0f7230 */ /* 0x000fe40000004100 */
[----:B------:R-:W-:Y:S01]  /*3120*/  @!P6 FADD R15, RZ, -R11 ;  /* 0x8000000bff0fe221 */ /* 0x000fe20000000000 */
[----:B------:R-:W-:Y:S01]  /*3130*/  HADD2.F32 R20, -RZ, R20.H1_H1 ;  /* 0x30000014ff147230 */ /* 0x000fe20000004100 */
[----:B------:R-:W-:Y:S01]  /*3140*/  FSEL R26, R26, 1, P0 ;  /* 0x3f8000001a1a7808 */ /* 0x000fe20000000000 */
[----:B------:R-:W-:-:S02]  /*3150*/  HADD2.F32 R13, -RZ, R16.H1_H1 ;  /* 0x30000010ff0d7230 */ /* 0x000fc40000004100 */
[----:B------:R-:W-:Y:S01]  /*3160*/  FMUL R6, R15, R6 ;  /* 0x000000060f067220 */ /* 0x000fe20000400000 */
[----:B------:R-:W-:Y:S02]  /*3170*/  HADD2.F32 R14, -RZ, R21.H0_H0 ;  /* 0x20000015ff0e7230 */ /* 0x000fe40000004100 */
[----:B------:R-:W-:Y:S01]  /*3180*/  @!P6 FADD R13, RZ, -R20 ;  /* 0x80000014ff0de221 */ /* 0x000fe20000000000 */
[----:B------:R-:W-:Y:S01]  /*3190*/  HADD2.F32 R21, -RZ, R21.H1_H1 ;  /* 0x30000015ff157230 */ /* 0x000fe20000004100 */
[----:B------:R-:W-:Y:S01]  /*31a0*/  @!P0 MOV R10, 0x37cbac00 ;  /* 0x37cbac00000a8802 */ /* 0x000fe20000000f00 */
[----:B------:R-:W-:Y:S02]  /*31b0*/  @!P0 IMAD.MOV.U32 R9, RZ, RZ, 0x3d2aaabb ;  /* 0x3d2aaabbff098424 */ /* 0x000fe400078e00ff */
[----:B------:R-:W-:Y:S01]  /*31c0*/  FMUL R13, R13, R0 ;  /* 0x000000000d0d7220 */ /* 0x000fe20000400000 */
[----:B------:R-:W-:Y:S02]  /*31d0*/  HADD2.F32 R12, -RZ, R17.H0_H0 ;  /* 0x20000011ff0c7230 */ /* 0x000fe40000004100 */
[----:B------:R-:W-:Y:S01]  /*31e0*/  @!P6 FADD R12, RZ, -R14 ;  /* 0x8000000eff0ce221 */ /* 0x000fe20000000000 */
[----:B------:R-:W-:Y:S01]  /*31f0*/  @!P0 FFMA.FTZ R8, R23, R10, -0.0013887860113754868507 ;  /* 0xbab607ed17088423 */ /* 0x000fe2000001000a */
[----:B------:R-:W-:-:S02]  /*3200*/  IMAD.MOV.U32 R10, RZ, RZ, -0x41d55558 ;  /* 0xbe2aaaa8ff0a7424 */ /* 0x000fc400078e00ff */
[----:B------:R-:W-:Y:S02]  /*3210*/  @!P0 IMAD.MOV.U32 R10, RZ, RZ, -0x41000001 ;  /* 0xbeffffffff0a8424 */ /* 0x000fe400078e00ff */
[C---:B------:R-:W-:Y:S01]  /*3220*/  FFMA.FTZ R11, R23.reuse, R8, R9 ;  /* 0x00000008170b7223 */ /* 0x040fe20000010009 */
[----:B------:R-:W-:Y:S01]  /*3230*/  HADD2.F32 R17, -RZ, R17.H1_H1 ;  /* 0x30000011ff117230 */ /* 0x000fe20000004100 */
[----:B------:R-:W0:Y:S01]  /*3240*/  LDC.64 R8, c[0x0][0x220] ;  /* 0x00008800ff087b82 */ /* 0x000e220000000a00 */
[----:B------:R-:W-:Y:S01]  /*3250*/  @!P6 FADD R17, RZ, -R21 ;  /* 0x80000015ff11e221 */ /* 0x000fe20000000000 */
[C---:B------:R-:W-:Y:S01]  /*3260*/  FFMA.FTZ R11, R23.reuse, R11, R10 ;  /* 0x0000000b170b7223 */ /* 0x040fe2000001000a */
[----:B------:R-:W-:Y:S01]  /*3270*/  FFMA.FTZ R23, R23, R26, RZ ;  /* 0x0000001a17177223 */ /* 0x000fe200000100ff */
[----:B------:R-:W-:Y:S01]  /*3280*/  FMUL R12, R12, R7 ;  /* 0x000000070c0c7220 */ /* 0x000fe20000400000 */
[----:B------:R-:W-:Y:S02]  /*3290*/  HADD2.F32 R7, -RZ, R18.H0_H0 ;  /* 0x20000012ff077230 */ /* 0x000fe40000004100 */
[----:B------:R-:W-:Y:S01]  /*32a0*/  FFMA.FTZ R0, R23, R11, R26 ;  /* 0x0000000b17007223 */ /* 0x000fe2000001001a */
[----:B------:R-:W-:-:S02]  /*32b0*/  HADD2.F32 R11, -RZ, R19.H0_H0 ;  /* 0x20000013ff0b7230 */ /* 0x000fc40000004100 */
[----:B------:R-:W-:Y:S02]  /*32c0*/  HADD2.F32 R18, -RZ, R18.H1_H1 ;  /* 0x30000012ff127230 */ /* 0x000fe40000004100 */
[----:B------:R-:W-:Y:S01]  /*32d0*/  @P1 FFMA.FTZ R0, R0, -1, RZ ;  /* 0xbf80000000001823 */ /* 0x000fe200000100ff */
[----:B------:R-:W-:Y:S02]  /*32e0*/  HADD2.F32 R19, -RZ, R19.H1_H1 ;  /* 0x30000013ff137230 */ /* 0x000fe40000004100 */
[----:B------:R-:W-:Y:S01]  /*32f0*/  FFMA R6, R7, R2, R6 ;  /* 0x0000000207067223 */ /* 0x000fe20000000006 */
[----:B------:R-:W-:Y:S01]  /*3300*/  FFMA R7, R11, R4, R12 ;  /* 0x000000040b077223 */ /* 0x000fe2000000000c */
[----:B------:R-:W-:Y:S01]  /*3310*/  FMUL R0, R17, R0 ;  /* 0x0000000011007220 */ /* 0x000fe20000400000 */
[----:B------:R-:W-:-:S03]  /*3320*/  FFMA R13, R18, R3, R13 ;  /* 0x00000003120d7223 */ /* 0x000fc6000000000d */
[----:B------:R-:W-:Y:S02]  /*3330*/  FFMA R0, R19, R30, R0 ;  /* 0x0000001e13007223 */ /* 0x000fe40000000000 */
[----:B------:R-:W-:Y:S01]  /*3340*/  F2FP.F16.F32.PACK_AB R6, R13, R6 ;  /* 0x000000060d06723e */ /* 0x000fe200000000ff */
[----:B0-----:R-:W-:Y:S02]  /*3350*/  IMAD.WIDE R8, R5, 0x2, R8 ;  /* 0x0000000205087825 */ /* 0x001fe400078e0208 */
[----:B------:R-:W-:-:S05]  /*3360*/  F2FP.F16.F32.PACK_AB R7, R0, R7 ;  /* 0x000000070007723e */ /* 0x000fca00000000ff */
[----:B------:R-:W-:Y:S01]  /*3370*/  STG.E.64 desc[UR4][R8.64], R6 ;  /* 0x0000000608007986 */ /* 0x000fe2000c101b04 */
[----:B------:R-:W-:Y:S05]  /*3380*/  EXIT ;  /* 0x000000000000794d */ /* 0x000fea0003800000 */
.L_x_24:
[----:B------:R-:W-:-:S00]  /*3390*/  BRA `(.L_x_24) ;  /* 0xfffffffc00fc7947 */ /* 0x000fc0000383ffff */
[----:B------:R-:W-:-:S00]  /*33a0*/  NOP ;  /* 0x0000000000007918 */ /* 0x000fc00000000000 */
        /* <DEDUP_REMOVED lines=13> */
.L_x_25:


//--------------------- .nv.global.init           --------------------------
	.section	.nv.global.init,"aw",@progbits
	.align	4
.nv.global.init:
	.type		__cudart_i2opi_f,@object
	.size		__cudart_i2opi_f,(_$_str - __cudart_i2opi_f)
__cudart_i2opi_f:
        /*0000*/ 	.byte	0x41, 0x90, 0x43, 0x3c, 0x99, 0x95, 0x62, 0xdb, 0xc0, 0xdd, 0x34, 0xf5, 0xd1, 0x57, 0x27, 0xfc
        /*0010*/ 	.byte	0x29, 0x15, 0x44, 0x4e, 0x6e, 0x83, 0xf9, 0xa2
	.type		_$_str,@object
	.size		_$_str,(.L_0 - _$_str)
_$_str:
        /*0018*/ 	.byte	0x5f, 0x5f, 0x43, 0x55, 0x44, 0x41, 0x5f, 0x46, 0x54, 0x5a, 0x00
.L_0:


//--------------------- .nv.constant0.triton_poi_fused_clone_2 --------------------------
	.section	.nv.constant0.triton_poi_fused_clone_2,"a",@progbits
	.sectionflags	@""
	.align	4
.nv.constant0.triton_poi_fused_clone_2:
	.zero		576
